// auto-generated by cutlass_sweep.gemm — config: {"arch": "sm_100", "cluster_m": 1, "cluster_n": 1, "dtype": "fp32", "dtype_b": "fp32", "layout": "nt", "stages": 3, "tile_k": 64, "tile_m": 128, "tile_n": 64}
#include "cutlass/cutlass.h"
#include "cutlass/gemm/collective/collective_builder.hpp"
#include "cutlass/gemm/device/gemm_universal_adapter.h"
#include "cutlass/gemm/kernel/gemm_universal.hpp"
#include "cutlass/epilogue/collective/collective_builder.hpp"

using ElemA = float;
using ElemB = float;
using ElemCD = float;
using Acc  = float;
using TileShape    = cute::Shape<cute::_128, cute::_64, cute::_64>;
using ClusterShape = cute::Shape<cute::_1, cute::_1, cute::_1>;

using CollectiveEpilogue = typename cutlass::epilogue::collective::CollectiveBuilder<
    cutlass::arch::Sm100, cutlass::arch::OpClassTensorOp,
    TileShape, ClusterShape,
    cutlass::epilogue::collective::EpilogueTileAuto,
    Acc, Acc,
    ElemCD, cutlass::layout::RowMajor, 128 / cutlass::sizeof_bits<ElemCD>::value,
    ElemCD, cutlass::layout::RowMajor, 128 / cutlass::sizeof_bits<ElemCD>::value,
    cutlass::epilogue::collective::EpilogueScheduleAuto
  >::CollectiveOp;

using CollectiveMainloop = typename cutlass::gemm::collective::CollectiveBuilder<
    cutlass::arch::Sm100, cutlass::arch::OpClassTensorOp,
    ElemA, cutlass::layout::RowMajor, 128 / cutlass::sizeof_bits<ElemA>::value,
    ElemB, cutlass::layout::ColumnMajor, 128 / cutlass::sizeof_bits<ElemB>::value,
    Acc,
    TileShape, ClusterShape,
    cutlass::gemm::collective::StageCount<3>,
    cutlass::gemm::collective::KernelScheduleAuto
  >::CollectiveOp;

using GemmKernel = cutlass::gemm::kernel::GemmUniversal<
    cute::Shape<int,int,int,int>,
    CollectiveMainloop,
    CollectiveEpilogue
>;
using Gemm = cutlass::gemm::device::GemmUniversalAdapter<GemmKernel>;

// Force the device kernel symbol into the cubin without needing a host main.
auto* _anchor = &cutlass::device_kernel<GemmKernel>;


// ===== COMPILED SASS (sm_100a) =====

	.target	sm_100a

	.elftype	@"ET_EXEC"


//--------------------- .note.nv.tkinfo           --------------------------
	.section	.note.nv.tkinfo,"",@"SHT_NOTE"
	.sectionflags	@"SHF_NOTE_NV_TKINFO"
	.tkinfo
        /*0018*/ 	.word	0x00000002
        /*0030*/ 	.string	""
        /*0030*/ 	.string	"ptxas"
        /*0030*/ 	.string	"Cuda compilation tools, release 13.0, V13.0.88"
        /*0030*/ 	.string	"Build cuda_13.0.r13.0/compiler.36424714_0"
        /*0030*/ 	.string	"-arch sm_100a -m 64 "



//--------------------- .note.nv.cuinfo           --------------------------
	.section	.note.nv.cuinfo,"",@"SHT_NOTE"
	.sectionflags	@"SHF_NOTE_NV_CUINFO"
        /*0018*/ 	.short	0x0002
        /*001a*/ 	.short	0x0064
        /*001c*/ 	.short	0x0082
	.zero		2


//--------------------- .nv.info                  --------------------------
	.section	.nv.info,"",@"SHT_CUDA_INFO"
	.align	4


	//----- nvinfo : EIATTR_REGCOUNT
	.align		4
        /*0000*/ 	.byte	0x04, 0x2f
        /*0002*/ 	.short	(.L_19 - .L_18)
	.align		4
.L_18:
        /*0004*/ 	.word	index@(_ZN7cutlass13device_kernelINS_4gemm6kernel13GemmUniversalIN4cute5tupleIJiiiiEEENS1_10collective13CollectiveMmaINS1_35MainloopSm100TmaUmmaWarpSpecializedILi3ELi2ELi4ENS5_IJNS4_1CILi1EEESB_SB_EEEEENS5_IJNSA_ILi128EEENSA_ILi64EEESF_EEEfNS5_IJlSB_lEEEfSH_NS4_8TiledMMAINS4_8MMA_AtomIJNS4_17SM100_MMA_TF32_SSINS_10tfloat32_tESL_fLi128ELi64ELNS4_4UMMA5MajorE0ELSN_0ELNSM_7ScaleInE0ELSO_0EEEEEENS4_6LayoutISC_NS5_IJNSA_ILi0EEESS_SS_EEEEENS5_IJNS4_10UnderscoreESV_SV_EEEEENS4_13SM90_TMA_LOADENS4_14ComposedLayoutINS4_7SwizzleILi3ELi4ELi3EEENS4_18smem_ptr_flag_bitsILi32EEENSR_INS5_IJNSA_ILi8EEENSA_ILi32EEEEEENS5_IJS15_SB_EEEEEEEvNS4_8identityESY_S19_vS1A_EENS_8epilogue10collective18CollectiveEpilogueINS1C_23Sm100TmaWarpSpecializedILi4ELi2ELi16ELb1ELb0EEEJSG_NS5_IJNSR_ISE_SB_EENSR_INSA_ILi16EEESB_EEEEEfSH_fSH_NS1C_6fusion15FusionCallbacksIS1G_NS1L_17LinearCombinationIffffLNS_15FloatRoundStyleE2EEESG_S1K_JEEENS4_5SM1004TMEM4LOAD26SM100_TMEM_LOAD_32dp32b16xESY_NSZ_INS10_ILi2ELi4ELi3EEES13_NSR_INS5_IJS14_S1I_EEENS5_IJS1I_SB_EEEEEEENS4_39AutoVectorizingCopyWithAssumedAlignmentILi128EEENS4_14SM90_TMA_STOREES1Z_S21_S21_EEEvvEEEEvNT_6ParamsE)
        /*0008*/ 	.word	0x0000005a


	//----- nvinfo : EIATTR_FRAME_SIZE
	.align		4
.L_19:
        /*000c*/ 	.byte	0x04, 0x11
        /*000e*/ 	.short	(.L_21 - .L_20)
	.align		4
.L_20:
        /*0010*/ 	.word	index@($__internal_2_$__cuda_sm10x_tcgen05_guardrail_trap_unallocated_columns_being_dealloced)
        /*0014*/ 	.word	0x00000000


	//----- nvinfo : EIATTR_FRAME_SIZE
	.align		4
.L_21:
        /*0018*/ 	.byte	0x04, 0x11
        /*001a*/ 	.short	(.L_23 - .L_22)
	.align		4
.L_22:
        /*001c*/ 	.word	index@($__internal_1_$__cuda_sm10x_tcgen05_guardrail_trap_phase_invalid_during_alloc)
        /*0020*/ 	.word	0x00000000


	//----- nvinfo : EIATTR_FRAME_SIZE
	.align		4
.L_23:
        /*0024*/ 	.byte	0x04, 0x11
        /*0026*/ 	.short	(.L_25 - .L_24)
	.align		4
.L_24:
        /*0028*/ 	.word	index@($__internal_0_$__cuda_sm10x_tcgen05_guardrail_trap_col_being_dealloced_not_returned_by_alloc)
        /*002c*/ 	.word	0x00000000


	//----- nvinfo : EIATTR_FRAME_SIZE
	.align		4
.L_25:
        /*0030*/ 	.byte	0x04, 0x11
        /*0032*/ 	.short	(.L_27 - .L_26)
	.align		4
.L_26:
        /*0034*/ 	.word	index@(_ZN7cutlass13device_kernelINS_4gemm6kernel13GemmUniversalIN4cute5tupleIJiiiiEEENS1_10collective13CollectiveMmaINS1_35MainloopSm100TmaUmmaWarpSpecializedILi3ELi2ELi4ENS5_IJNS4_1CILi1EEESB_SB_EEEEENS5_IJNSA_ILi128EEENSA_ILi64EEESF_EEEfNS5_IJlSB_lEEEfSH_NS4_8TiledMMAINS4_8MMA_AtomIJNS4_17SM100_MMA_TF32_SSINS_10tfloat32_tESL_fLi128ELi64ELNS4_4UMMA5MajorE0ELSN_0ELNSM_7ScaleInE0ELSO_0EEEEEENS4_6LayoutISC_NS5_IJNSA_ILi0EEESS_SS_EEEEENS5_IJNS4_10UnderscoreESV_SV_EEEEENS4_13SM90_TMA_LOADENS4_14ComposedLayoutINS4_7SwizzleILi3ELi4ELi3EEENS4_18smem_ptr_flag_bitsILi32EEENSR_INS5_IJNSA_ILi8EEENSA_ILi32EEEEEENS5_IJS15_SB_EEEEEEEvNS4_8identityESY_S19_vS1A_EENS_8epilogue10collective18CollectiveEpilogueINS1C_23Sm100TmaWarpSpecializedILi4ELi2ELi16ELb1ELb0EEEJSG_NS5_IJNSR_ISE_SB_EENSR_INSA_ILi16EEESB_EEEEEfSH_fSH_NS1C_6fusion15FusionCallbacksIS1G_NS1L_17LinearCombinationIffffLNS_15FloatRoundStyleE2EEESG_S1K_JEEENS4_5SM1004TMEM4LOAD26SM100_TMEM_LOAD_32dp32b16xESY_NSZ_INS10_ILi2ELi4ELi3EEES13_NSR_INS5_IJS14_S1I_EEENS5_IJS1I_SB_EEEEEEENS4_39AutoVectorizingCopyWithAssumedAlignmentILi128EEENS4_14SM90_TMA_STOREES1Z_S21_S21_EEEvvEEEEvNT_6ParamsE)
        /*0038*/ 	.word	0x00000000


	//----- nvinfo : EIATTR_MIN_STACK_SIZE
	.align		4
.L_27:
        /*003c*/ 	.byte	0x04, 0x12
        /*003e*/ 	.short	(.L_29 - .L_28)
	.align		4
.L_28:
        /*0040*/ 	.word	index@(_ZN7cutlass13device_kernelINS_4gemm6kernel13GemmUniversalIN4cute5tupleIJiiiiEEENS1_10collective13CollectiveMmaINS1_35MainloopSm100TmaUmmaWarpSpecializedILi3ELi2ELi4ENS5_IJNS4_1CILi1EEESB_SB_EEEEENS5_IJNSA_ILi128EEENSA_ILi64EEESF_EEEfNS5_IJlSB_lEEEfSH_NS4_8TiledMMAINS4_8MMA_AtomIJNS4_17SM100_MMA_TF32_SSINS_10tfloat32_tESL_fLi128ELi64ELNS4_4UMMA5MajorE0ELSN_0ELNSM_7ScaleInE0ELSO_0EEEEEENS4_6LayoutISC_NS5_IJNSA_ILi0EEESS_SS_EEEEENS5_IJNS4_10UnderscoreESV_SV_EEEEENS4_13SM90_TMA_LOADENS4_14ComposedLayoutINS4_7SwizzleILi3ELi4ELi3EEENS4_18smem_ptr_flag_bitsILi32EEENSR_INS5_IJNSA_ILi8EEENSA_ILi32EEEEEENS5_IJS15_SB_EEEEEEEvNS4_8identityESY_S19_vS1A_EENS_8epilogue10collective18CollectiveEpilogueINS1C_23Sm100TmaWarpSpecializedILi4ELi2ELi16ELb1ELb0EEEJSG_NS5_IJNSR_ISE_SB_EENSR_INSA_ILi16EEESB_EEEEEfSH_fSH_NS1C_6fusion15FusionCallbacksIS1G_NS1L_17LinearCombinationIffffLNS_15FloatRoundStyleE2EEESG_S1K_JEEENS4_5SM1004TMEM4LOAD26SM100_TMEM_LOAD_32dp32b16xESY_NSZ_INS10_ILi2ELi4ELi3EEES13_NSR_INS5_IJS14_S1I_EEENS5_IJS1I_SB_EEEEEEENS4_39AutoVectorizingCopyWithAssumedAlignmentILi128EEENS4_14SM90_TMA_STOREES1Z_S21_S21_EEEvvEEEEvNT_6ParamsE)
        /*0044*/ 	.word	0x00000000
.L_29:


//--------------------- .nv.compat                --------------------------
	.section	.nv.compat,"",@"SHT_CUDA_COMPAT_INFO"
	.align	4
        /*0000*/ 	.byte	0x02, 0x09, 0x01, 0x00, 0x02, 0x02, 0x02, 0x00, 0x02, 0x05, 0x05, 0x00, 0x03, 0x07, 0x01, 0x01
        /*0010*/ 	.byte	0x02, 0x03, 0x01, 0x00, 0x02, 0x06, 0x01, 0x00, 0x04, 0x0b, 0x08, 0x00, 0x09, 0x00, 0x00, 0x00
        /*0020*/ 	.byte	0x00, 0x00, 0x00, 0x00


//--------------------- .nv.info._ZN7cutlass13device_kernelINS_4gemm6kernel13GemmUniversalIN4cute5tupleIJiiiiEEENS1_10collective13CollectiveMmaINS1_35MainloopSm100TmaUmmaWarpSpecializedILi3ELi2ELi4ENS5_IJNS4_1CILi1EEESB_SB_EEEEENS5_IJNSA_ILi128EEENSA_ILi64EEESF_EEEfNS5_IJlSB_lEEEfSH_NS4_8TiledMMAINS4_8MMA_AtomIJNS4_17SM100_MMA_TF32_SSINS_10tfloat32_tESL_fLi128ELi64ELNS4_4UMMA5MajorE0ELSN_0ELNSM_7ScaleInE0ELSO_0EEEEEENS4_6LayoutISC_NS5_IJNSA_ILi0EEESS_SS_EEEEENS5_IJNS4_10UnderscoreESV_SV_EEEEENS4_13SM90_TMA_LOADENS4_14ComposedLayoutINS4_7SwizzleILi3ELi4ELi3EEENS4_18smem_ptr_flag_bitsILi32EEENSR_INS5_IJNSA_ILi8EEENSA_ILi32EEEEEENS5_IJS15_SB_EEEEEEEvNS4_8identityESY_S19_vS1A_EENS_8epilogue10collective18CollectiveEpilogueINS1C_23Sm100TmaWarpSpecializedILi4ELi2ELi16ELb1ELb0EEEJSG_NS5_IJNSR_ISE_SB_EENSR_INSA_ILi16EEESB_EEEEEfSH_fSH_NS1C_6fusion15FusionCallbacksIS1G_NS1L_17LinearCombinationIffffLNS_15FloatRoundStyleE2EEESG_S1K_JEEENS4_5SM1004TMEM4LOAD26SM100_TMEM_LOAD_32dp32b16xESY_NSZ_INS10_ILi2ELi4ELi3EEES13_NSR_INS5_IJS14_S1I_EEENS5_IJS1I_SB_EEEEEEENS4_39AutoVectorizingCopyWithAssumedAlignmentILi128EEENS4_14SM90_TMA_STOREES1Z_S21_S21_EEEvvEEEEvNT_6ParamsE --------------------------
	.section	.nv.info._ZN7cutlass13device_kernelINS_4gemm6kernel13GemmUniversalIN4cute5tupleIJiiiiEEENS1_10collective13CollectiveMmaINS1_35MainloopSm100TmaUmmaWarpSpecializedILi3ELi2ELi4ENS5_IJNS4_1CILi1EEESB_SB_EEEEENS5_IJNSA_ILi128EEENSA_ILi64EEESF_EEEfNS5_IJlSB_lEEEfSH_NS4_8TiledMMAINS4_8MMA_AtomIJNS4_17SM100_MMA_TF32_SSINS_10tfloat32_tESL_fLi128ELi64ELNS4_4UMMA5MajorE0ELSN_0ELNSM_7ScaleInE0ELSO_0EEEEEENS4_6LayoutISC_NS5_IJNSA_ILi0EEESS_SS_EEEEENS5_IJNS4_10UnderscoreESV_SV_EEEEENS4_13SM90_TMA_LOADENS4_14ComposedLayoutINS4_7SwizzleILi3ELi4ELi3EEENS4_18smem_ptr_flag_bitsILi32EEENSR_INS5_IJNSA_ILi8EEENSA_ILi32EEEEEENS5_IJS15_SB_EEEEEEEvNS4_8identityESY_S19_vS1A_EENS_8epilogue10collective18CollectiveEpilogueINS1C_23Sm100TmaWarpSpecializedILi4ELi2ELi16ELb1ELb0EEEJSG_NS5_IJNSR_ISE_SB_EENSR_INSA_ILi16EEESB_EEEEEfSH_fSH_NS1C_6fusion15FusionCallbacksIS1G_NS1L_17LinearCombinationIffffLNS_15FloatRoundStyleE2EEESG_S1K_JEEENS4_5SM1004TMEM4LOAD26SM100_TMEM_LOAD_32dp32b16xESY_NSZ_INS10_ILi2ELi4ELi3EEES13_NSR_INS5_IJS14_S1I_EEENS5_IJS1I_SB_EEEEEEENS4_39AutoVectorizingCopyWithAssumedAlignmentILi128EEENS4_14SM90_TMA_STOREES1Z_S21_S21_EEEvvEEEEvNT_6ParamsE,"",@"SHT_CUDA_INFO"
	.sectionflags	@""
	.align	4


	//----- nvinfo : EIATTR_CUDA_API_VERSION
	.align		4
        /*0000*/ 	.byte	0x04, 0x37
        /*0002*/ 	.short	(.L_31 - .L_30)
.L_30:
        /*0004*/ 	.word	0x00000082


	//----- nvinfo : EIATTR_KPARAM_INFO
	.align		4
.L_31:
        /*0008*/ 	.byte	0x04, 0x17
        /*000a*/ 	.short	(.L_33 - .L_32)
.L_32:
        /*000c*/ 	.word	0x00000000
        /*0010*/ 	.short	0x0000
        /*0012*/ 	.short	0x0000
        /*0014*/ 	.byte	0x00, 0xf0, 0x01, 0x20


	//----- nvinfo : EIATTR_AT_ENTRY_FRAGMENTS
	.align		4
.L_33:
        /*0018*/ 	.byte	0x04, 0x4f
        /*001a*/ 	.short	(.L_35 - .L_34)


	//   ....[0]....
.L_34:
        /*001c*/ 	.word	0x00000006


	//----- nvinfo : EIATTR_RESERVED_SMEM_USED
	.align		4
.L_35:
        /*0020*/ 	.byte	0x01, 0x41
	.zero		2


	//----- nvinfo : EIATTR_SPARSE_MMA_MASK
	.align		4
        /*0024*/ 	.byte	0x03, 0x50
        /*0026*/ 	.short	0x0000


	//----- nvinfo : EIATTR_TCGEN05_1CTA_USED
	.align		4
        /*0028*/ 	.byte	0x01, 0x51
	.zero		2


	//----- nvinfo : EIATTR_MAXREG_COUNT
	.align		4
        /*002c*/ 	.byte	0x03, 0x1b
        /*002e*/ 	.short	0x00ff


	//----- nvinfo : EIATTR_NUM_BARRIERS
	.align		4
        /*0030*/ 	.byte	0x02, 0x4c
        /*0032*/ 	.byte	0x07
	.zero		1


	//----- nvinfo : EIATTR_EXTERNS
	.align		4
        /*0034*/ 	.byte	0x04, 0x0f
        /*0036*/ 	.short	(.L_37 - .L_36)


	//   ....[0]....
	.align		4
.L_36:
        /*0038*/ 	.word	index@(__assertfail)


	//----- nvinfo : EIATTR_MERCURY_ISA_VERSION
	.align		4
.L_37:
        /*003c*/ 	.byte	0x03, 0x5f
        /*003e*/ 	.short	0x0101


	//----- nvinfo : EIATTR_INT_WARP_WIDE_INSTR_OFFSETS
	.align		4
        /*0040*/ 	.byte	0x04, 0x31
        /*0042*/ 	.short	(.L_39 - .L_38)


	//   ....[0]....
.L_38:
        /*0044*/ 	.word	0x00001f20


	//   ....[1]....
        /*0048*/ 	.word	0x00003a90


	//   ....[2]....
        /*004c*/ 	.word	0x00003ac0


	//   ....[3]....
        /*0050*/ 	.word	0x00003b10


	//   ....[4]....
        /*0054*/ 	.word	0x00004420


	//   ....[5]....
        /*0058*/ 	.word	0x00004480


	//   ....[6]....
        /*005c*/ 	.word	0x00004560


	//   ....[7]....
        /*0060*/ 	.word	0x000045d0


	//   ....[8]....
        /*0064*/ 	.word	0x000046e0


	//   ....[9]....
        /*0068*/ 	.word	0x00004770


	//   ....[10]....
        /*006c*/ 	.word	0x00004940


	//   ....[11]....
        /*0070*/ 	.word	0x00004aa0


	//----- nvinfo : EIATTR_COOP_GROUP_MASK_REGIDS
	.align		4
.L_39:
        /*0074*/ 	.byte	0x04, 0x29
        /*0076*/ 	.short	(.L_41 - .L_40)


	//   ....[0]....
.L_40:
        /*0078*/ 	.word	0xffffffff


	//   ....[1]....
        /*007c*/ 	.word	0xffffffff


	//   ....[2]....
        /*0080*/ 	.word	0xffffffff


	//   ....[3]....
        /*0084*/ 	.word	0xffffffff


	//   ....[4]....
        /*0088*/ 	.word	0xffffffff


	//   ....[5]....
        /*008c*/ 	.word	0xffffffff


	//   ....[6]....
        /*0090*/ 	.word	0xffffffff


	//   ....[7]....
        /*0094*/ 	.word	0xffffffff


	//   ....[8]....
        /*0098*/ 	.word	0xffffffff


	//   ....[9]....
        /*009c*/ 	.word	0xffffffff


	//   ....[10]....
        /*00a0*/ 	.word	0xffffffff


	//   ....[11]....
        /*00a4*/ 	.word	0xffffffff


	//   ....[12]....
        /*00a8*/ 	.word	0xffffffff


	//----- nvinfo : EIATTR_COOP_GROUP_INSTR_OFFSETS
	.align		4
.L_41:
        /*00ac*/ 	.byte	0x04, 0x28
        /*00ae*/ 	.short	(.L_43 - .L_42)


	//   ....[0]....
.L_42:
        /*00b0*/ 	.word	0x00000090


	//   ....[1]....
        /*00b4*/ 	.word	0x000004d0


	//   ....[2]....
        /*00b8*/ 	.word	0x00000620


	//   ....[3]....
        /*00bc*/ 	.word	0x000007c0


	//   ....[4]....
        /*00c0*/ 	.word	0x000008c0


	//   ....[5]....
        /*00c4*/ 	.word	0x00000a30


	//   ....[6]....
        /*00c8*/ 	.word	0x00000bd0


	//   ....[7]....
        /*00cc*/ 	.word	0x00001e00


	//   ....[8]....
        /*00d0*/ 	.word	0x00002b50


	//   ....[9]....
        /*00d4*/ 	.word	0x00002d60


	//   ....[10]....
        /*00d8*/ 	.word	0x00002d90


	//   ....[11]....
        /*00dc*/ 	.word	0x00003980


	//   ....[12]....
        /*00e0*/ 	.word	0x00003bb0


	//----- nvinfo : EIATTR_VRC_CTA_INIT_COUNT
	.align		4
.L_43:
        /*00e4*/ 	.byte	0x02, 0x4a
        /*00e6*/ 	.byte	0x80
	.zero		1


	//----- nvinfo : EIATTR_SYSCALL_OFFSETS
	.align		4
        /*00e8*/ 	.byte	0x04, 0x46
        /*00ea*/ 	.short	(.L_45 - .L_44)


	//   ....[0]....
.L_44:
        /*00ec*/ 	.word	0x00005520


	//   ....[1]....
        /*00f0*/ 	.word	0x00005610


	//   ....[2]....
        /*00f4*/ 	.word	0x00005d80


	//   ....[3]....
        /*00f8*/ 	.word	0x00006500


	//   ....[4]....
        /*00fc*/ 	.word	0x00006c50


	//   ....[5]....
        /*0100*/ 	.word	0x000073a0


	//----- nvinfo : EIATTR_MBARRIER_INSTR_OFFSETS
	.align		4
.L_45:
        /*0104*/ 	.byte	0x04, 0x39
        /*0106*/ 	.short	(.L_47 - .L_46)


	//   ....[0]....
.L_46:
        /*0108*/ 	.word	0x000005b0
        /*010c*/ 	.word	0x000000ff
        /*0110*/ 	.word	0x00000000
        /*0114*/ 	.short	0x0100
        /*0116*/ 	.byte	0x05
	.zero		1


	//   ....[1]....
        /*0118*/ 	.word	0x000005c0
        /*011c*/ 	.word	0x000000ff
        /*0120*/ 	.word	0x00000018
        /*0124*/ 	.short	0x0100
        /*0126*/ 	.byte	0x05
	.zero		1


	//   ....[2]....
        /*0128*/ 	.word	0x000005d0
        /*012c*/ 	.word	0x000000ff
        /*0130*/ 	.word	0x00000008
        /*0134*/ 	.short	0x0100
        /*0136*/ 	.byte	0x05
	.zero		1


	//   ....[3]....
        /*0138*/ 	.word	0x000005e0
        /*013c*/ 	.word	0x000000ff
        /*0140*/ 	.word	0x00000020
        /*0144*/ 	.short	0x0100
        /*0146*/ 	.byte	0x05
	.zero		1


	//   ....[4]....
        /*0148*/ 	.word	0x000005f0
        /*014c*/ 	.word	0x000000ff
        /*0150*/ 	.word	0x00000010
        /*0154*/ 	.short	0x0100
        /*0156*/ 	.byte	0x05
	.zero		1


	//   ....[5]....
        /*0158*/ 	.word	0x00000600
        /*015c*/ 	.word	0x000000ff
        /*0160*/ 	.word	0x00000028
        /*0164*/ 	.short	0x0100
        /*0166*/ 	.byte	0x05
	.zero		1


	//   ....[6]....
        /*0168*/ 	.word	0x00000730
        /*016c*/ 	.word	0x000000ff
        /*0170*/ 	.word	0x00000030
        /*0174*/ 	.short	0x0100
        /*0176*/ 	.byte	0x07
	.zero		1


	//   ....[7]....
        /*0178*/ 	.word	0x00000740
        /*017c*/ 	.word	0x000000ff
        /*0180*/ 	.word	0x00000050
        /*0184*/ 	.short	0x0100
        /*0186*/ 	.byte	0x07
	.zero		1


	//   ....[8]....
        /*0188*/ 	.word	0x00000750
        /*018c*/ 	.word	0x000000ff
        /*0190*/ 	.word	0x00000038
        /*0194*/ 	.short	0x0100
        /*0196*/ 	.byte	0x07
	.zero		1


	//   ....[9]....
        /*0198*/ 	.word	0x00000760
        /*019c*/ 	.word	0x000000ff
        /*01a0*/ 	.word	0x00000058
        /*01a4*/ 	.short	0x0100
        /*01a6*/ 	.byte	0x07
	.zero		1


	//   ....[10]....
        /*01a8*/ 	.word	0x00000770
        /*01ac*/ 	.word	0x000000ff
        /*01b0*/ 	.word	0x00000040
        /*01b4*/ 	.short	0x0100
        /*01b6*/ 	.byte	0x07
	.zero		1


	//   ....[11]....
        /*01b8*/ 	.word	0x00000780
        /*01bc*/ 	.word	0x000000ff
        /*01c0*/ 	.word	0x00000060
        /*01c4*/ 	.short	0x0100
        /*01c6*/ 	.byte	0x07
	.zero		1


	//   ....[12]....
        /*01c8*/ 	.word	0x00000790
        /*01cc*/ 	.word	0x000000ff
        /*01d0*/ 	.word	0x00000048
        /*01d4*/ 	.short	0x0100
        /*01d6*/ 	.byte	0x07
	.zero		1


	//   ....[13]....
        /*01d8*/ 	.word	0x000007a0
        /*01dc*/ 	.word	0x000000ff
        /*01e0*/ 	.word	0x00000068
        /*01e4*/ 	.short	0x0100
        /*01e6*/ 	.byte	0x07
	.zero		1


	//   ....[14]....
        /*01e8*/ 	.word	0x00000890
        /*01ec*/ 	.word	0x000000ff
        /*01f0*/ 	.word	0x00000070
        /*01f4*/ 	.short	0x0100
        /*01f6*/ 	.byte	0x05
	.zero		1


	//   ....[15]....
        /*01f8*/ 	.word	0x000008a0
        /*01fc*/ 	.word	0x000000ff
        /*0200*/ 	.word	0x00000078
        /*0204*/ 	.short	0x0100
        /*0206*/ 	.byte	0x05
	.zero		1


	//   ....[16]....
        /*0208*/ 	.word	0x000009e0
        /*020c*/ 	.word	0x000000ff
        /*0210*/ 	.word	0x00000080
        /*0214*/ 	.short	0x0100
        /*0216*/ 	.byte	0x05
	.zero		1


	//   ....[17]....
        /*0218*/ 	.word	0x000009f0
        /*021c*/ 	.word	0x000000ff
        /*0220*/ 	.word	0x00000090
        /*0224*/ 	.short	0x0100
        /*0226*/ 	.byte	0x05
	.zero		1


	//   ....[18]....
        /*0228*/ 	.word	0x00000a00
        /*022c*/ 	.word	0x000000ff
        /*0230*/ 	.word	0x00000088
        /*0234*/ 	.short	0x0100
        /*0236*/ 	.byte	0x05
	.zero		1


	//   ....[19]....
        /*0238*/ 	.word	0x00000a10
        /*023c*/ 	.word	0x000000ff
        /*0240*/ 	.word	0x00000098
        /*0244*/ 	.short	0x0100
        /*0246*/ 	.byte	0x05
	.zero		1


	//   ....[20]....
        /*0248*/ 	.word	0x00000b40
        /*024c*/ 	.word	0x000000ff
        /*0250*/ 	.word	0x000000a0
        /*0254*/ 	.short	0x0100
        /*0256*/ 	.byte	0x07
	.zero		1


	//   ....[21]....
        /*0258*/ 	.word	0x00000b50
        /*025c*/ 	.word	0x000000ff
        /*0260*/ 	.word	0x000000c0
        /*0264*/ 	.short	0x0100
        /*0266*/ 	.byte	0x07
	.zero		1


	//   ....[22]....
        /*0268*/ 	.word	0x00000b60
        /*026c*/ 	.word	0x000000ff
        /*0270*/ 	.word	0x000000a8
        /*0274*/ 	.short	0x0100
        /*0276*/ 	.byte	0x07
	.zero		1


	//   ....[23]....
        /*0278*/ 	.word	0x00000b70
        /*027c*/ 	.word	0x000000ff
        /*0280*/ 	.word	0x000000c8
        /*0284*/ 	.short	0x0100
        /*0286*/ 	.byte	0x07
	.zero		1


	//   ....[24]....
        /*0288*/ 	.word	0x00000b80
        /*028c*/ 	.word	0x000000ff
        /*0290*/ 	.word	0x000000b0
        /*0294*/ 	.short	0x0100
        /*0296*/ 	.byte	0x07
	.zero		1


	//   ....[25]....
        /*0298*/ 	.word	0x00000b90
        /*029c*/ 	.word	0x000000ff
        /*02a0*/ 	.word	0x000000d0
        /*02a4*/ 	.short	0x0100
        /*02a6*/ 	.byte	0x07
	.zero		1


	//   ....[26]....
        /*02a8*/ 	.word	0x00000ba0
        /*02ac*/ 	.word	0x000000ff
        /*02b0*/ 	.word	0x000000b8
        /*02b4*/ 	.short	0x0100
        /*02b6*/ 	.byte	0x07
	.zero		1


	//   ....[27]....
        /*02b8*/ 	.word	0x00000bb0
        /*02bc*/ 	.word	0x000000ff
        /*02c0*/ 	.word	0x000000d8
        /*02c4*/ 	.short	0x0100
        /*02c6*/ 	.byte	0x07
	.zero		1


	//   ....[28]....
        /*02c8*/ 	.word	0x00000ca0
        /*02cc*/ 	.word	0x000000ff
        /*02d0*/ 	.word	0x000000e0
        /*02d4*/ 	.short	0x0100
        /*02d6*/ 	.byte	0x05
	.zero		1


	//   ....[29]....
        /*02d8*/ 	.word	0x00000cb0
        /*02dc*/ 	.word	0x000000ff
        /*02e0*/ 	.word	0x000000f0
        /*02e4*/ 	.short	0x0100
        /*02e6*/ 	.byte	0x05
	.zero		1


	//   ....[30]....
        /*02e8*/ 	.word	0x00000cc0
        /*02ec*/ 	.word	0x000000ff
        /*02f0*/ 	.word	0x000000e8
        /*02f4*/ 	.short	0x0100
        /*02f6*/ 	.byte	0x05
	.zero		1


	//   ....[31]....
        /*02f8*/ 	.word	0x00000cd0
        /*02fc*/ 	.word	0x000000ff
        /*0300*/ 	.word	0x000000f8
        /*0304*/ 	.short	0x0100
        /*0306*/ 	.byte	0x05
	.zero		1


	//   ....[32]....
        /*0308*/ 	.word	0x000015a0
        /*030c*/ 	.word	0x00000002
        /*0310*/ 	.word	0x000000f0
        /*0314*/ 	.short	0x010a
        /*0316*/ 	.byte	0xff
	.zero		1


	//   ....[33]....
        /*0318*/ 	.word	0x000015d0
        /*031c*/ 	.word	0x00000002
        /*0320*/ 	.word	0x000000e0
        /*0324*/ 	.short	0x0101
        /*0326*/ 	.byte	0xff
	.zero		1


	//   ....[34]....
        /*0328*/ 	.word	0x000016a0
        /*032c*/ 	.word	0x000000ff
        /*0330*/ 	.word	0x00000018
        /*0334*/ 	.short	0x010a
        /*0336*/ 	.byte	0x08
	.zero		1


	//   ....[35]....
        /*0338*/ 	.word	0x00001740
        /*033c*/ 	.word	0x000000ff
        /*0340*/ 	.word	0x00000018
        /*0344*/ 	.short	0x010a
        /*0346*/ 	.byte	0x21
	.zero		1


	//   ....[36]....
        /*0348*/ 	.word	0x00001890
        /*034c*/ 	.word	0x000000ff
        /*0350*/ 	.word	0x00000018
        /*0354*/ 	.short	0x010a
        /*0356*/ 	.byte	0x08
	.zero		1


	//   ....[37]....
        /*0358*/ 	.word	0x00001a60
        /*035c*/ 	.word	0x000000ff
        /*0360*/ 	.word	0x00000078
        /*0364*/ 	.short	0x0101
        /*0366*/ 	.byte	0x04
	.zero		1


	//   ....[38]....
        /*0368*/ 	.word	0x00001a80
        /*036c*/ 	.word	0x000000ff
        /*0370*/ 	.word	0x00000018
        /*0374*/ 	.short	0x010a
        /*0376*/ 	.byte	0x08
	.zero		1


	//   ....[39]....
        /*0378*/ 	.word	0x00001b00
        /*037c*/ 	.word	0x000000ff
        /*0380*/ 	.word	0x00000018
        /*0384*/ 	.short	0x010a
        /*0386*/ 	.byte	0x21
	.zero		1


	//   ....[40]....
        /*0388*/ 	.word	0x00001c50
        /*038c*/ 	.word	0x000000ff
        /*0390*/ 	.word	0x00000018
        /*0394*/ 	.short	0x010a
        /*0396*/ 	.byte	0x08
	.zero		1


	//   ....[41]....
        /*0398*/ 	.word	0x00001e30
        /*039c*/ 	.word	0x00000002
        /*03a0*/ 	.word	0x00000080
        /*03a4*/ 	.short	0x010a
        /*03a6*/ 	.byte	0xff
	.zero		1


	//   ....[42]....
        /*03a8*/ 	.word	0x00001ef0
        /*03ac*/ 	.word	0x00000002
        /*03b0*/ 	.word	0x00000000
        /*03b4*/ 	.short	0x0101
        /*03b6*/ 	.byte	0xff
	.zero		1


	//   ....[43]....
        /*03b8*/ 	.word	0x00002450
        /*03bc*/ 	.word	0x000000ff
        /*03c0*/ 	.word	0x00000000
        /*03c4*/ 	.short	0x010a
        /*03c6*/ 	.byte	0x05
	.zero		1


	//   ....[44]....
        /*03c8*/ 	.word	0x000024e0
        /*03cc*/ 	.word	0x000000ff
        /*03d0*/ 	.word	0x00000000
        /*03d4*/ 	.short	0x010a
        /*03d6*/ 	.byte	0x05
	.zero		1


	//   ....[45]....
        /*03d8*/ 	.word	0x00002580
        /*03dc*/ 	.word	0x00000000
        /*03e0*/ 	.word	0x00000000
        /*03e4*/ 	.short	0x010a
        /*03e6*/ 	.byte	0xff
	.zero		1


	//   ....[46]....
        /*03e8*/ 	.word	0x000026a0
        /*03ec*/ 	.word	0x00000000
        /*03f0*/ 	.word	0x000000e0
        /*03f4*/ 	.short	0x010a
        /*03f6*/ 	.byte	0xff
	.zero		1


	//   ....[47]....
        /*03f8*/ 	.word	0x00002710
        /*03fc*/ 	.word	0x00000000
        /*0400*/ 	.word	0x00000000
        /*0404*/ 	.short	0x0101
        /*0406*/ 	.byte	0xff
	.zero		1


	//   ....[48]....
        /*0408*/ 	.word	0x00002730
        /*040c*/ 	.word	0x000000ff
        /*0410*/ 	.word	0x00000090
        /*0414*/ 	.short	0x010a
        /*0416*/ 	.byte	0x05
	.zero		1


	//   ....[49]....
        /*0418*/ 	.word	0x00002850
        /*041c*/ 	.word	0x00000000
        /*0420*/ 	.word	0x00000080
        /*0424*/ 	.short	0x010a
        /*0426*/ 	.byte	0xff
	.zero		1


	//   ....[50]....
        /*0428*/ 	.word	0x00002950
        /*042c*/ 	.word	0x00000000
        /*0430*/ 	.word	0x00000000
        /*0434*/ 	.short	0x0101
        /*0436*/ 	.byte	0xff
	.zero		1


	//   ....[51]....
        /*0438*/ 	.word	0x000029e0
        /*043c*/ 	.word	0x000000ff
        /*0440*/ 	.word	0x00000090
        /*0444*/ 	.short	0x0106
        /*0446*/ 	.byte	0x05
	.zero		1


	//   ....[52]....
        /*0448*/ 	.word	0x00002a00
        /*044c*/ 	.word	0x000000ff
        /*0450*/ 	.word	0x00000090
        /*0454*/ 	.short	0x010a
        /*0456*/ 	.byte	0x05
	.zero		1


	//   ....[53]....
        /*0458*/ 	.word	0x00002a90
        /*045c*/ 	.word	0x000000ff
        /*0460*/ 	.word	0x00000090
        /*0464*/ 	.short	0x0106
        /*0466*/ 	.byte	0x04
	.zero		1


	//   ....[54]....
        /*0468*/ 	.word	0x00002ad0
        /*046c*/ 	.word	0x00000000
        /*0470*/ 	.word	0x00000090
        /*0474*/ 	.short	0x010a
        /*0476*/ 	.byte	0xff
	.zero		1


	//   ....[55]....
        /*0478*/ 	.word	0x00003090
        /*047c*/ 	.word	0x00000000
        /*0480*/ 	.word	0x00000080
        /*0484*/ 	.short	0x010a
        /*0486*/ 	.byte	0xff
	.zero		1


	//   ....[56]....
        /*0488*/ 	.word	0x00003190
        /*048c*/ 	.word	0x00000003
        /*0490*/ 	.word	0x00000000
        /*0494*/ 	.short	0x0101
        /*0496*/ 	.byte	0xff
	.zero		1


	//   ....[57]....
        /*0498*/ 	.word	0x000031a0
        /*049c*/ 	.word	0x000000ff
        /*04a0*/ 	.word	0x00000000
        /*04a4*/ 	.short	0x010a
        /*04a6*/ 	.byte	0x07
	.zero		1


	//   ....[58]....
        /*04a8*/ 	.word	0x000031d0
        /*04ac*/ 	.word	0x000000ff
        /*04b0*/ 	.word	0x000000c0
        /*04b4*/ 	.short	0x010a
        /*04b6*/ 	.byte	0x06
	.zero		1


	//   ....[59]....
        /*04b8*/ 	.word	0x000032a0
        /*04bc*/ 	.word	0x000000ff
        /*04c0*/ 	.word	0x00000000
        /*04c4*/ 	.short	0x010a
        /*04c6*/ 	.byte	0x0b
	.zero		1


	//   ....[60]....
        /*04c8*/ 	.word	0x000033d0
        /*04cc*/ 	.word	0x000000ff
        /*04d0*/ 	.word	0x00000000
        /*04d4*/ 	.short	0x010a
        /*04d6*/ 	.byte	0x22
	.zero		1


	//   ....[61]....
        /*04d8*/ 	.word	0x000037b0
        /*04dc*/ 	.word	0x000000ff
        /*04e0*/ 	.word	0x00000000
        /*04e4*/ 	.short	0x010a
        /*04e6*/ 	.byte	0x06
	.zero		1


	//   ....[62]....
        /*04e8*/ 	.word	0x00003840
        /*04ec*/ 	.word	0x000000ff
        /*04f0*/ 	.word	0x00000000
        /*04f4*/ 	.short	0x010a
        /*04f6*/ 	.byte	0x06
	.zero		1


	//   ....[63]....
        /*04f8*/ 	.word	0x000038d0
        /*04fc*/ 	.word	0x000000ff
        /*0500*/ 	.word	0x00000000
        /*0504*/ 	.short	0x010a
        /*0506*/ 	.byte	0x06
	.zero		1


	//   ....[64]....
        /*0508*/ 	.word	0x00003960
        /*050c*/ 	.word	0x000000ff
        /*0510*/ 	.word	0x00000000
        /*0514*/ 	.short	0x010a
        /*0516*/ 	.byte	0x07
	.zero		1


	//   ....[65]....
        /*0518*/ 	.word	0x00003dd0
        /*051c*/ 	.word	0x00000000
        /*0520*/ 	.word	0x00000080
        /*0524*/ 	.short	0x010a
        /*0526*/ 	.byte	0xff
	.zero		1


	//   ....[66]....
        /*0528*/ 	.word	0x00003e90
        /*052c*/ 	.word	0x00000000
        /*0530*/ 	.word	0x00000000
        /*0534*/ 	.short	0x0101
        /*0536*/ 	.byte	0xff
	.zero		1


	//   ....[67]....
        /*0538*/ 	.word	0x000041b0
        /*053c*/ 	.word	0x000000ff
        /*0540*/ 	.word	0x00000078
        /*0544*/ 	.short	0x010a
        /*0546*/ 	.byte	0x07
	.zero		1


	//   ....[68]....
        /*0548*/ 	.word	0x000043a0
        /*054c*/ 	.word	0x000000ff
        /*0550*/ 	.word	0x00000050
        /*0554*/ 	.short	0x010a
        /*0556*/ 	.byte	0x07
	.zero		1


	//   ....[69]....
        /*0558*/ 	.word	0x00004510
        /*055c*/ 	.word	0x000000ff
        /*0560*/ 	.word	0x00000030
        /*0564*/ 	.short	0x010b
        /*0566*/ 	.byte	0x07
	.zero		1


	//   ....[70]....
        /*0568*/ 	.word	0x00004520
        /*056c*/ 	.word	0x000000ff
        /*0570*/ 	.word	0x00000000
        /*0574*/ 	.short	0x0101
        /*0576*/ 	.byte	0x08
	.zero		1


	//   ....[71]....
        /*0578*/ 	.word	0x00004530
        /*057c*/ 	.word	0x000000ff
        /*0580*/ 	.word	0x00000058
        /*0584*/ 	.short	0x010a
        /*0586*/ 	.byte	0x07
	.zero		1


	//   ....[72]....
        /*0588*/ 	.word	0x00004680
        /*058c*/ 	.word	0x000000ff
        /*0590*/ 	.word	0x00000038
        /*0594*/ 	.short	0x010b
        /*0596*/ 	.byte	0x07
	.zero		1


	//   ....[73]....
        /*0598*/ 	.word	0x00004690
        /*059c*/ 	.word	0x000000ff
        /*05a0*/ 	.word	0x00000000
        /*05a4*/ 	.short	0x0101
        /*05a6*/ 	.byte	0x08
	.zero		1


	//   ....[74]....
        /*05a8*/ 	.word	0x000046a0
        /*05ac*/ 	.word	0x000000ff
        /*05b0*/ 	.word	0x00000060
        /*05b4*/ 	.short	0x010a
        /*05b6*/ 	.byte	0x07
	.zero		1


	//   ....[75]....
        /*05b8*/ 	.word	0x00004820
        /*05bc*/ 	.word	0x000000ff
        /*05c0*/ 	.word	0x00000040
        /*05c4*/ 	.short	0x010b
        /*05c6*/ 	.byte	0x07
	.zero		1


	//   ....[76]....
        /*05c8*/ 	.word	0x00004860
        /*05cc*/ 	.word	0x000000ff
        /*05d0*/ 	.word	0x00000000
        /*05d4*/ 	.short	0x0101
        /*05d6*/ 	.byte	0x08
	.zero		1


	//   ....[77]....
        /*05d8*/ 	.word	0x000048a0
        /*05dc*/ 	.word	0x000000ff
        /*05e0*/ 	.word	0x00000068
        /*05e4*/ 	.short	0x010a
        /*05e6*/ 	.byte	0x07
	.zero		1


	//   ....[78]....
        /*05e8*/ 	.word	0x00004ae0
        /*05ec*/ 	.word	0x000000ff
        /*05f0*/ 	.word	0x00000048
        /*05f4*/ 	.short	0x010b
        /*05f6*/ 	.byte	0x07
	.zero		1


	//   ....[79]....
        /*05f8*/ 	.word	0x00004b00
        /*05fc*/ 	.word	0x000000ff
        /*0600*/ 	.word	0x00000000
        /*0604*/ 	.short	0x0101
        /*0606*/ 	.byte	0x0d
	.zero		1


	//   ....[80]....
        /*0608*/ 	.word	0x00004b30
        /*060c*/ 	.word	0x000000ff
        /*0610*/ 	.word	0x00000050
        /*0614*/ 	.short	0x010a
        /*0616*/ 	.byte	0x07
	.zero		1


	//   ....[81]....
        /*0618*/ 	.word	0x00004b50
        /*061c*/ 	.word	0x000000ff
        /*0620*/ 	.word	0x00000058
        /*0624*/ 	.short	0x010a
        /*0626*/ 	.byte	0x07
	.zero		1


	//   ....[82]....
        /*0628*/ 	.word	0x00004b70
        /*062c*/ 	.word	0x000000ff
        /*0630*/ 	.word	0x00000060
        /*0634*/ 	.short	0x010a
        /*0636*/ 	.byte	0x07
	.zero		1


	//   ....[83]....
        /*0638*/ 	.word	0x00004bb0
        /*063c*/ 	.word	0x00000000
        /*0640*/ 	.word	0x00000068
        /*0644*/ 	.short	0x010a
        /*0646*/ 	.byte	0xff
	.zero		1


	//   ....[84]....
        /*0648*/ 	.word	0x00004ee0
        /*064c*/ 	.word	0x00000000
        /*0650*/ 	.word	0x00000080
        /*0654*/ 	.short	0x010a
        /*0656*/ 	.byte	0xff
	.zero		1


	//   ....[85]....
        /*0658*/ 	.word	0x00004ff0
        /*065c*/ 	.word	0x00000000
        /*0660*/ 	.word	0x00000000
        /*0664*/ 	.short	0x0101
        /*0666*/ 	.byte	0xff
	.zero		1


	//   ....[86]....
        /*0668*/ 	.word	0x00005a40
        /*066c*/ 	.word	0x000000ff
        /*0670*/ 	.word	0x00000030
        /*0674*/ 	.short	0x010a
        /*0676*/ 	.byte	0x30
	.zero		1


	//   ....[87]....
        /*0678*/ 	.word	0x00005a80
        /*067c*/ 	.word	0x00000054
        /*0680*/ 	.word	0x000000a0
        /*0684*/ 	.short	0x010a
        /*0686*/ 	.byte	0xff
	.zero		1


	//   ....[88]....
        /*0688*/ 	.word	0x00005b70
        /*068c*/ 	.word	0x000000ff
        /*0690*/ 	.word	0x00000030
        /*0694*/ 	.short	0x010a
        /*0696*/ 	.byte	0x30
	.zero		1


	//   ....[89]....
        /*0698*/ 	.word	0x00005c60
        /*069c*/ 	.word	0x00000054
        /*06a0*/ 	.word	0x000000a0
        /*06a4*/ 	.short	0x010a
        /*06a6*/ 	.byte	0xff
	.zero		1


	//   ....[90]....
        /*06a8*/ 	.word	0x00006230
        /*06ac*/ 	.word	0x00000000
        /*06b0*/ 	.word	0x00000000
        /*06b4*/ 	.short	0x0101
        /*06b6*/ 	.byte	0xff
	.zero		1


	//   ....[91]....
        /*06b8*/ 	.word	0x00006240
        /*06bc*/ 	.word	0x00000002
        /*06c0*/ 	.word	0x00000030
        /*06c4*/ 	.short	0x010a
        /*06c6*/ 	.byte	0xff
	.zero		1


	//   ....[92]....
        /*06c8*/ 	.word	0x00006320
        /*06cc*/ 	.word	0x00000002
        /*06d0*/ 	.word	0x00000030
        /*06d4*/ 	.short	0x010a
        /*06d6*/ 	.byte	0xff
	.zero		1


	//   ....[93]....
        /*06d8*/ 	.word	0x00006980
        /*06dc*/ 	.word	0x00000010
        /*06e0*/ 	.word	0x00000000
        /*06e4*/ 	.short	0x0101
        /*06e6*/ 	.byte	0xff
	.zero		1


	//   ....[94]....
        /*06e8*/ 	.word	0x000069a0
        /*06ec*/ 	.word	0x00000000
        /*06f0*/ 	.word	0x00000030
        /*06f4*/ 	.short	0x010a
        /*06f6*/ 	.byte	0xff
	.zero		1


	//   ....[95]....
        /*06f8*/ 	.word	0x00006a70
        /*06fc*/ 	.word	0x00000000
        /*0700*/ 	.word	0x00000030
        /*0704*/ 	.short	0x010a
        /*0706*/ 	.byte	0xff
	.zero		1


	//   ....[96]....
        /*0708*/ 	.word	0x000070d0
        /*070c*/ 	.word	0x00000010
        /*0710*/ 	.word	0x00000000
        /*0714*/ 	.short	0x0101
        /*0716*/ 	.byte	0xff
	.zero		1


	//   ....[97]....
        /*0718*/ 	.word	0x000070f0
        /*071c*/ 	.word	0x00000000
        /*0720*/ 	.word	0x00000030
        /*0724*/ 	.short	0x010a
        /*0726*/ 	.byte	0xff
	.zero		1


	//   ....[98]....
        /*0728*/ 	.word	0x000071c0
        /*072c*/ 	.word	0x00000000
        /*0730*/ 	.word	0x00000030
        /*0734*/ 	.short	0x010a
        /*0736*/ 	.byte	0xff
	.zero		1


	//   ....[99]....
        /*0738*/ 	.word	0x00007440
        /*073c*/ 	.word	0x000000ff
        /*0740*/ 	.word	0x00000000
        /*0744*/ 	.short	0x0101
        /*0746*/ 	.byte	0x05
	.zero		1


	//   ....[100]....
        /*0748*/ 	.word	0x00007880
        /*074c*/ 	.word	0x00000000
        /*0750*/ 	.word	0x00000000
        /*0754*/ 	.short	0x0101
        /*0756*/ 	.byte	0xff
	.zero		1


	//   ....[101]....
        /*0758*/ 	.word	0x00007af0
        /*075c*/ 	.word	0x000000ff
        /*0760*/ 	.word	0x00000000
        /*0764*/ 	.short	0x0101
        /*0766*/ 	.byte	0x04
	.zero		1


	//   ....[102]....
        /*0768*/ 	.word	0x00007b10
        /*076c*/ 	.word	0x00000002
        /*0770*/ 	.word	0x000000f0
        /*0774*/ 	.short	0x010a
        /*0776*/ 	.byte	0xff
	.zero		1


	//   ....[103]....
        /*0778*/ 	.word	0x00007b70
        /*077c*/ 	.word	0x00000002
        /*0780*/ 	.word	0x00000018
        /*0784*/ 	.short	0x010a
        /*0786*/ 	.byte	0xff
	.zero		1


	//   ....[104]....
        /*0788*/ 	.word	0x00007bd0
        /*078c*/ 	.word	0x00000002
        /*0790*/ 	.word	0x00000018
        /*0794*/ 	.short	0x010a
        /*0796*/ 	.byte	0xff
	.zero		1


	//   ....[105]....
        /*0798*/ 	.word	0x00007c20
        /*079c*/ 	.word	0x00000002
        /*07a0*/ 	.word	0x00000080
        /*07a4*/ 	.short	0x010a
        /*07a6*/ 	.byte	0xff
	.zero		1


	//   ....[106]....
        /*07a8*/ 	.word	0x00007c80
        /*07ac*/ 	.word	0x00000000
        /*07b0*/ 	.word	0x00000000
        /*07b4*/ 	.short	0x010a
        /*07b6*/ 	.byte	0xff
	.zero		1


	//   ....[107]....
        /*07b8*/ 	.word	0x00007ce0
        /*07bc*/ 	.word	0x00000000
        /*07c0*/ 	.word	0x00000000
        /*07c4*/ 	.short	0x010a
        /*07c6*/ 	.byte	0xff
	.zero		1


	//   ....[108]....
        /*07c8*/ 	.word	0x00007d30
        /*07cc*/ 	.word	0x00000000
        /*07d0*/ 	.word	0x000000e0
        /*07d4*/ 	.short	0x010a
        /*07d6*/ 	.byte	0xff
	.zero		1


	//   ....[109]....
        /*07d8*/ 	.word	0x00007d90
        /*07dc*/ 	.word	0x00000000
        /*07e0*/ 	.word	0x00000090
        /*07e4*/ 	.short	0x010a
        /*07e6*/ 	.byte	0xff
	.zero		1


	//   ....[110]....
        /*07e8*/ 	.word	0x00007de0
        /*07ec*/ 	.word	0x00000000
        /*07f0*/ 	.word	0x00000080
        /*07f4*/ 	.short	0x010a
        /*07f6*/ 	.byte	0xff
	.zero		1


	//   ....[111]....
        /*07f8*/ 	.word	0x00007e40
        /*07fc*/ 	.word	0x00000000
        /*0800*/ 	.word	0x00000090
        /*0804*/ 	.short	0x010a
        /*0806*/ 	.byte	0xff
	.zero		1


	//   ....[112]....
        /*0808*/ 	.word	0x00007e90
        /*080c*/ 	.word	0x00000000
        /*0810*/ 	.word	0x00000080
        /*0814*/ 	.short	0x010a
        /*0816*/ 	.byte	0xff
	.zero		1


	//   ....[113]....
        /*0818*/ 	.word	0x00007ef0
        /*081c*/ 	.word	0x00000002
        /*0820*/ 	.word	0x000000c0
        /*0824*/ 	.short	0x010a
        /*0826*/ 	.byte	0xff
	.zero		1


	//   ....[114]....
        /*0828*/ 	.word	0x00007f50
        /*082c*/ 	.word	0x00000000
        /*0830*/ 	.word	0x00000000
        /*0834*/ 	.short	0x010a
        /*0836*/ 	.byte	0xff
	.zero		1


	//   ....[115]....
        /*0838*/ 	.word	0x00007fb0
        /*083c*/ 	.word	0x00000000
        /*0840*/ 	.word	0x00000000
        /*0844*/ 	.short	0x010a
        /*0846*/ 	.byte	0xff
	.zero		1


	//   ....[116]....
        /*0848*/ 	.word	0x00008010
        /*084c*/ 	.word	0x00000000
        /*0850*/ 	.word	0x00000000
        /*0854*/ 	.short	0x010a
        /*0856*/ 	.byte	0xff
	.zero		1


	//   ....[117]....
        /*0858*/ 	.word	0x00008070
        /*085c*/ 	.word	0x00000000
        /*0860*/ 	.word	0x00000000
        /*0864*/ 	.short	0x010a
        /*0866*/ 	.byte	0xff
	.zero		1


	//   ....[118]....
        /*0868*/ 	.word	0x000080d0
        /*086c*/ 	.word	0x00000000
        /*0870*/ 	.word	0x00000000
        /*0874*/ 	.short	0x010a
        /*0876*/ 	.byte	0xff
	.zero		1


	//   ....[119]....
        /*0878*/ 	.word	0x00008120
        /*087c*/ 	.word	0x00000000
        /*0880*/ 	.word	0x00000080
        /*0884*/ 	.short	0x010a
        /*0886*/ 	.byte	0xff
	.zero		1


	//   ....[120]....
        /*0888*/ 	.word	0x00008180
        /*088c*/ 	.word	0x00000000
        /*0890*/ 	.word	0x00000078
        /*0894*/ 	.short	0x010a
        /*0896*/ 	.byte	0xff
	.zero		1


	//   ....[121]....
        /*0898*/ 	.word	0x000081e0
        /*089c*/ 	.word	0x00000000
        /*08a0*/ 	.word	0x00000050
        /*08a4*/ 	.short	0x010a
        /*08a6*/ 	.byte	0xff
	.zero		1


	//   ....[122]....
        /*08a8*/ 	.word	0x00008240
        /*08ac*/ 	.word	0x00000000
        /*08b0*/ 	.word	0x00000058
        /*08b4*/ 	.short	0x010a
        /*08b6*/ 	.byte	0xff
	.zero		1


	//   ....[123]....
        /*08b8*/ 	.word	0x000082a0
        /*08bc*/ 	.word	0x00000000
        /*08c0*/ 	.word	0x00000060
        /*08c4*/ 	.short	0x010a
        /*08c6*/ 	.byte	0xff
	.zero		1


	//   ....[124]....
        /*08c8*/ 	.word	0x00008300
        /*08cc*/ 	.word	0x00000000
        /*08d0*/ 	.word	0x00000068
        /*08d4*/ 	.short	0x010a
        /*08d6*/ 	.byte	0xff
	.zero		1


	//   ....[125]....
        /*08d8*/ 	.word	0x00008360
        /*08dc*/ 	.word	0x00000000
        /*08e0*/ 	.word	0x00000050
        /*08e4*/ 	.short	0x010a
        /*08e6*/ 	.byte	0xff
	.zero		1


	//   ....[126]....
        /*08e8*/ 	.word	0x000083c0
        /*08ec*/ 	.word	0x00000000
        /*08f0*/ 	.word	0x00000058
        /*08f4*/ 	.short	0x010a
        /*08f6*/ 	.byte	0xff
	.zero		1


	//   ....[127]....
        /*08f8*/ 	.word	0x00008420
        /*08fc*/ 	.word	0x00000000
        /*0900*/ 	.word	0x00000060
        /*0904*/ 	.short	0x010a
        /*0906*/ 	.byte	0xff
	.zero		1


	//   ....[128]....
        /*0908*/ 	.word	0x00008470
        /*090c*/ 	.word	0x00000000
        /*0910*/ 	.word	0x00000080
        /*0914*/ 	.short	0x010a
        /*0916*/ 	.byte	0xff
	.zero		1


	//   ....[129]....
        /*0918*/ 	.word	0x000084d0
        /*091c*/ 	.word	0x00000002
        /*0920*/ 	.word	0x00000030
        /*0924*/ 	.short	0x010a
        /*0926*/ 	.byte	0xff
	.zero		1


	//   ....[130]....
        /*0928*/ 	.word	0x00008520
        /*092c*/ 	.word	0x00000054
        /*0930*/ 	.word	0x000000a0
        /*0934*/ 	.short	0x010a
        /*0936*/ 	.byte	0xff
	.zero		1


	//   ....[131]....
        /*0938*/ 	.word	0x00008570
        /*093c*/ 	.word	0x00000002
        /*0940*/ 	.word	0x00000030
        /*0944*/ 	.short	0x010a
        /*0946*/ 	.byte	0xff
	.zero		1


	//   ....[132]....
        /*0948*/ 	.word	0x000085c0
        /*094c*/ 	.word	0x00000000
        /*0950*/ 	.word	0x00000030
        /*0954*/ 	.short	0x010a
        /*0956*/ 	.byte	0xff
	.zero		1


	//   ....[133]....
        /*0958*/ 	.word	0x00008610
        /*095c*/ 	.word	0x00000000
        /*0960*/ 	.word	0x00000030
        /*0964*/ 	.short	0x010a
        /*0966*/ 	.byte	0xff
	.zero		1


	//----- nvinfo : EIATTR_NUM_MBARRIERS
	.align		4
.L_47:
        /*0968*/ 	.byte	0x03, 0x38
        /*096a*/ 	.short	0x0020


	//----- nvinfo : EIATTR_EXIT_INSTR_OFFSETS
	.align		4
        /*096c*/ 	.byte	0x04, 0x1c
        /*096e*/ 	.short	(.L_49 - .L_48)


	//   ....[0]....
.L_48:
        /*0970*/ 	.word	0x000025b0


	//   ....[1]....
        /*0974*/ 	.word	0x00002aa0


	//   ....[2]....
        /*0978*/ 	.word	0x00002b00


	//   ....[3]....
        /*097c*/ 	.word	0x00003bc0


	//   ....[4]....
        /*0980*/ 	.word	0x00004be0


	//   ....[5]....
        /*0984*/ 	.word	0x00004c20


	//   ....[6]....
        /*0988*/ 	.word	0x000079e0


	//   ....[7]....
        /*098c*/ 	.word	0x00007a60


	//   ....[8]....
        /*0990*/ 	.word	0x00007a90


	//   ....[9]....
        /*0994*/ 	.word	0x00007b00


	//----- nvinfo : EIATTR_MAX_THREADS
	.align		4
.L_49:
        /*0998*/ 	.byte	0x04, 0x05
        /*099a*/ 	.short	(.L_51 - .L_50)
.L_50:
        /*099c*/ 	.word	0x00000100
        /*09a0*/ 	.word	0x00000001
        /*09a4*/ 	.word	0x00000001


	//----- nvinfo : EIATTR_CRS_STACK_SIZE
	.align		4
.L_51:
        /*09a8*/ 	.byte	0x04, 0x1e
        /*09aa*/ 	.short	(.L_53 - .L_52)
.L_52:
        /*09ac*/ 	.word	0x00000000


	//----- nvinfo : EIATTR_CBANK_PARAM_SIZE
	.align		4
.L_53:
        /*09b0*/ 	.byte	0x03, 0x19
        /*09b2*/ 	.short	0x0800


	//----- nvinfo : EIATTR_PARAM_CBANK
	.align		4
        /*09b4*/ 	.byte	0x04, 0x0a
        /*09b6*/ 	.short	(.L_55 - .L_54)
	.align		4
.L_54:
        /*09b8*/ 	.word	index@(.nv.constant0._ZN7cutlass13device_kernelINS_4gemm6kernel13GemmUniversalIN4cute5tupleIJiiiiEEENS1_10collective13CollectiveMmaINS1_35MainloopSm100TmaUmmaWarpSpecializedILi3ELi2ELi4ENS5_IJNS4_1CILi1EEESB_SB_EEEEENS5_IJNSA_ILi128EEENSA_ILi64EEESF_EEEfNS5_IJlSB_lEEEfSH_NS4_8TiledMMAINS4_8MMA_AtomIJNS4_17SM100_MMA_TF32_SSINS_10tfloat32_tESL_fLi128ELi64ELNS4_4UMMA5MajorE0ELSN_0ELNSM_7ScaleInE0ELSO_0EEEEEENS4_6LayoutISC_NS5_IJNSA_ILi0EEESS_SS_EEEEENS5_IJNS4_10UnderscoreESV_SV_EEEEENS4_13SM90_TMA_LOADENS4_14ComposedLayoutINS4_7SwizzleILi3ELi4ELi3EEENS4_18smem_ptr_flag_bitsILi32EEENSR_INS5_IJNSA_ILi8EEENSA_ILi32EEEEEENS5_IJS15_SB_EEEEEEEvNS4_8identityESY_S19_vS1A_EENS_8epilogue10collective18CollectiveEpilogueINS1C_23Sm100TmaWarpSpecializedILi4ELi2ELi16ELb1ELb0EEEJSG_NS5_IJNSR_ISE_SB_EENSR_INSA_ILi16EEESB_EEEEEfSH_fSH_NS1C_6fusion15FusionCallbacksIS1G_NS1L_17LinearCombinationIffffLNS_15FloatRoundStyleE2EEESG_S1K_JEEENS4_5SM1004TMEM4LOAD26SM100_TMEM_LOAD_32dp32b16xESY_NSZ_INS10_ILi2ELi4ELi3EEES13_NSR_INS5_IJS14_S1I_EEENS5_IJS1I_SB_EEEEEEENS4_39AutoVectorizingCopyWithAssumedAlignmentILi128EEENS4_14SM90_TMA_STOREES1Z_S21_S21_EEEvvEEEEvNT_6ParamsE)
        /*09bc*/ 	.short	0x0380
        /*09be*/ 	.short	0x0800


	//----- nvinfo : EIATTR_SW_WAR
	.align		4
.L_55:
        /*09c0*/ 	.byte	0x04, 0x36
        /*09c2*/ 	.short	(.L_57 - .L_56)
.L_56:
        /*09c4*/ 	.word	0x00000008
.L_57:


//--------------------- .nv.callgraph             --------------------------
	.section	.nv.callgraph,"",@"SHT_CUDA_CALLGRAPH"
	.align	4
	.sectionentsize	8
	.align		4
        /*0000*/ 	.word	0x00000000
	.align		4
        /*0004*/ 	.word	0xffffffff
	.align		4
        /*0008*/ 	.word	index@(_ZN7cutlass13device_kernelINS_4gemm6kernel13GemmUniversalIN4cute5tupleIJiiiiEEENS1_10collective13CollectiveMmaINS1_35MainloopSm100TmaUmmaWarpSpecializedILi3ELi2ELi4ENS5_IJNS4_1CILi1EEESB_SB_EEEEENS5_IJNSA_ILi128EEENSA_ILi64EEESF_EEEfNS5_IJlSB_lEEEfSH_NS4_8TiledMMAINS4_8MMA_AtomIJNS4_17SM100_MMA_TF32_SSINS_10tfloat32_tESL_fLi128ELi64ELNS4_4UMMA5MajorE0ELSN_0ELNSM_7ScaleInE0ELSO_0EEEEEENS4_6LayoutISC_NS5_IJNSA_ILi0EEESS_SS_EEEEENS5_IJNS4_10UnderscoreESV_SV_EEEEENS4_13SM90_TMA_LOADENS4_14ComposedLayoutINS4_7SwizzleILi3ELi4ELi3EEENS4_18smem_ptr_flag_bitsILi32EEENSR_INS5_IJNSA_ILi8EEENSA_ILi32EEEEEENS5_IJS15_SB_EEEEEEEvNS4_8identityESY_S19_vS1A_EENS_8epilogue10collective18CollectiveEpilogueINS1C_23Sm100TmaWarpSpecializedILi4ELi2ELi16ELb1ELb0EEEJSG_NS5_IJNSR_ISE_SB_EENSR_INSA_ILi16EEESB_EEEEEfSH_fSH_NS1C_6fusion15FusionCallbacksIS1G_NS1L_17LinearCombinationIffffLNS_15FloatRoundStyleE2EEESG_S1K_JEEENS4_5SM1004TMEM4LOAD26SM100_TMEM_LOAD_32dp32b16xESY_NSZ_INS10_ILi2ELi4ELi3EEES13_NSR_INS5_IJS14_S1I_EEENS5_IJS1I_SB_EEEEEEENS4_39AutoVectorizingCopyWithAssumedAlignmentILi128EEENS4_14SM90_TMA_STOREES1Z_S21_S21_EEEvvEEEEvNT_6ParamsE)
	.align		4
        /*000c*/ 	.word	index@(__assertfail)
	.align		4
        /*0010*/ 	.word	0x00000000
	.align		4
        /*0014*/ 	.word	0xfffffffe
	.align		4
        /*0018*/ 	.word	0x00000000
	.align		4
        /*001c*/ 	.word	0xfffffffd
	.align		4
        /*0020*/ 	.word	0x00000000
	.align		4
        /*0024*/ 	.word	0xfffffffc


//--------------------- .nv.constant4             --------------------------
	.section	.nv.constant4,"a",@progbits
	.align	8
	.align		8
.nv.constant4:
        /*0000*/ 	.dword	__assertfail
	.align		8
        /*0008*/ 	.dword	__unnamed_1
	.align		8
        /*0010*/ 	.dword	__unnamed_2
	.align		8
        /*0018*/ 	.dword	_ZN40_INTERNAL_6e34066e_4_k_cu_967f9a55_222114cuda3std3__45__cpo5beginE
	.align		8
        /*0020*/ 	.dword	_ZN40_INTERNAL_6e34066e_4_k_cu_967f9a55_222114cuda3std3__45__cpo3endE
	.align		8
        /*0028*/ 	.dword	_ZN40_INTERNAL_6e34066e_4_k_cu_967f9a55_222114cuda3std3__45__cpo6cbeginE
	.align		8
        /*0030*/ 	.dword	_ZN40_INTERNAL_6e34066e_4_k_cu_967f9a55_222114cuda3std3__45__cpo4cendE
	.align		8
        /*0038*/ 	.dword	_ZN40_INTERNAL_6e34066e_4_k_cu_967f9a55_222114cuda3std3__442_GLOBAL__N__6e34066e_4_k_cu_967f9a55_222116ignoreE
	.align		8
        /*0040*/ 	.dword	_ZN40_INTERNAL_6e34066e_4_k_cu_967f9a55_222114cuda3std3__419piecewise_constructE
	.align		8
        /*0048*/ 	.dword	_ZN40_INTERNAL_6e34066e_4_k_cu_967f9a55_222114cuda3std3__48in_placeE
	.align		8
        /*0050*/ 	.dword	_ZN40_INTERNAL_6e34066e_4_k_cu_967f9a55_222114cuda3std6ranges3__45__cpo4swapE
	.align		8
        /*0058*/ 	.dword	_ZN40_INTERNAL_6e34066e_4_k_cu_967f9a55_222114cuda3std6ranges3__45__cpo9iter_moveE
	.align		8
        /*0060*/ 	.dword	_ZN40_INTERNAL_6e34066e_4_k_cu_967f9a55_222114cute7productE
	.align		8
        /*0068*/ 	.dword	_ZN40_INTERNAL_6e34066e_4_k_cu_967f9a55_222114cute1_E
	.align		8
        /*0070*/ 	.dword	$str$25
	.align		8
        /*0078*/ 	.dword	$str$26
	.align		8
        /*0080*/ 	.dword	$str$27
	.align		8
        /*0088*/ 	.dword	$str$28


//--------------------- .text._ZN7cutlass13device_kernelINS_4gemm6kernel13GemmUniversalIN4cute5tupleIJiiiiEEENS1_10collective13CollectiveMmaINS1_35MainloopSm100TmaUmmaWarpSpecializedILi3ELi2ELi4ENS5_IJNS4_1CILi1EEESB_SB_EEEEENS5_IJNSA_ILi128EEENSA_ILi64EEESF_EEEfNS5_IJlSB_lEEEfSH_NS4_8TiledMMAINS4_8MMA_AtomIJNS4_17SM100_MMA_TF32_SSINS_10tfloat32_tESL_fLi128ELi64ELNS4_4UMMA5MajorE0ELSN_0ELNSM_7ScaleInE0ELSO_0EEEEEENS4_6LayoutISC_NS5_IJNSA_ILi0EEESS_SS_EEEEENS5_IJNS4_10UnderscoreESV_SV_EEEEENS4_13SM90_TMA_LOADENS4_14ComposedLayoutINS4_7SwizzleILi3ELi4ELi3EEENS4_18smem_ptr_flag_bitsILi32EEENSR_INS5_IJNSA_ILi8EEENSA_ILi32EEEEEENS5_IJS15_SB_EEEEEEEvNS4_8identityESY_S19_vS1A_EENS_8epilogue10collective18CollectiveEpilogueINS1C_23Sm100TmaWarpSpecializedILi4ELi2ELi16ELb1ELb0EEEJSG_NS5_IJNSR_ISE_SB_EENSR_INSA_ILi16EEESB_EEEEEfSH_fSH_NS1C_6fusion15FusionCallbacksIS1G_NS1L_17LinearCombinationIffffLNS_15FloatRoundStyleE2EEESG_S1K_JEEENS4_5SM1004TMEM4LOAD26SM100_TMEM_LOAD_32dp32b16xESY_NSZ_INS10_ILi2ELi4ELi3EEES13_NSR_INS5_IJS14_S1I_EEENS5_IJS1I_SB_EEEEEEENS4_39AutoVectorizingCopyWithAssumedAlignmentILi128EEENS4_14SM90_TMA_STOREES1Z_S21_S21_EEEvvEEEEvNT_6ParamsE --------------------------
	.section	.text._ZN7cutlass13device_kernelINS_4gemm6kernel13GemmUniversalIN4cute5tupleIJiiiiEEENS1_10collective13CollectiveMmaINS1_35MainloopSm100TmaUmmaWarpSpecializedILi3ELi2ELi4ENS5_IJNS4_1CILi1EEESB_SB_EEEEENS5_IJNSA_ILi128EEENSA_ILi64EEESF_EEEfNS5_IJlSB_lEEEfSH_NS4_8TiledMMAINS4_8MMA_AtomIJNS4_17SM100_MMA_TF32_SSINS_10tfloat32_tESL_fLi128ELi64ELNS4_4UMMA5MajorE0ELSN_0ELNSM_7ScaleInE0ELSO_0EEEEEENS4_6LayoutISC_NS5_IJNSA_ILi0EEESS_SS_EEEEENS5_IJNS4_10UnderscoreESV_SV_EEEEENS4_13SM90_TMA_LOADENS4_14ComposedLayoutINS4_7SwizzleILi3ELi4ELi3EEENS4_18smem_ptr_flag_bitsILi32EEENSR_INS5_IJNSA_ILi8EEENSA_ILi32EEEEEENS5_IJS15_SB_EEEEEEEvNS4_8identityESY_S19_vS1A_EENS_8epilogue10collective18CollectiveEpilogueINS1C_23Sm100TmaWarpSpecializedILi4ELi2ELi16ELb1ELb0EEEJSG_NS5_IJNSR_ISE_SB_EENSR_INSA_ILi16EEESB_EEEEEfSH_fSH_NS1C_6fusion15FusionCallbacksIS1G_NS1L_17LinearCombinationIffffLNS_15FloatRoundStyleE2EEESG_S1K_JEEENS4_5SM1004TMEM4LOAD26SM100_TMEM_LOAD_32dp32b16xESY_NSZ_INS10_ILi2ELi4ELi3EEES13_NSR_INS5_IJS14_S1I_EEENS5_IJS1I_SB_EEEEEEENS4_39AutoVectorizingCopyWithAssumedAlignmentILi128EEENS4_14SM90_TMA_STOREES1Z_S21_S21_EEEvvEEEEvNT_6ParamsE,"ax",@progbits
	.align	128
.text._ZN7cutlass13device_kernelINS_4gemm6kernel13GemmUniversalIN4cute5tupleIJiiiiEEENS1_10collective13CollectiveMmaINS1_35MainloopSm100TmaUmmaWarpSpecializedILi3ELi2ELi4ENS5_IJNS4_1CILi1EEESB_SB_EEEEENS5_IJNSA_ILi128EEENSA_ILi64EEESF_EEEfNS5_IJlSB_lEEEfSH_NS4_8TiledMMAINS4_8MMA_AtomIJNS4_17SM100_MMA_TF32_SSINS_10tfloat32_tESL_fLi128ELi64ELNS4_4UMMA5MajorE0ELSN_0ELNSM_7ScaleInE0ELSO_0EEEEEENS4_6LayoutISC_NS5_IJNSA_ILi0EEESS_SS_EEEEENS5_IJNS4_10UnderscoreESV_SV_EEEEENS4_13SM90_TMA_LOADENS4_14ComposedLayoutINS4_7SwizzleILi3ELi4ELi3EEENS4_18smem_ptr_flag_bitsILi32EEENSR_INS5_IJNSA_ILi8EEENSA_ILi32EEEEEENS5_IJS15_SB_EEEEEEEvNS4_8identityESY_S19_vS1A_EENS_8epilogue10collective18CollectiveEpilogueINS1C_23Sm100TmaWarpSpecializedILi4ELi2ELi16ELb1ELb0EEEJSG_NS5_IJNSR_ISE_SB_EENSR_INSA_ILi16EEESB_EEEEEfSH_fSH_NS1C_6fusion15FusionCallbacksIS1G_NS1L_17LinearCombinationIffffLNS_15FloatRoundStyleE2EEESG_S1K_JEEENS4_5SM1004TMEM4LOAD26SM100_TMEM_LOAD_32dp32b16xESY_NSZ_INS10_ILi2ELi4ELi3EEES13_NSR_INS5_IJS14_S1I_EEENS5_IJS1I_SB_EEEEEEENS4_39AutoVectorizingCopyWithAssumedAlignmentILi128EEENS4_14SM90_TMA_STOREES1Z_S21_S21_EEEvvEEEEvNT_6ParamsE:
        .type           _ZN7cutlass13device_kernelINS_4gemm6kernel13GemmUniversalIN4cute5tupleIJiiiiEEENS1_10collective13CollectiveMmaINS1_35MainloopSm100TmaUmmaWarpSpecializedILi3ELi2ELi4ENS5_IJNS4_1CILi1EEESB_SB_EEEEENS5_IJNSA_ILi128EEENSA_ILi64EEESF_EEEfNS5_IJlSB_lEEEfSH_NS4_8TiledMMAINS4_8MMA_AtomIJNS4_17SM100_MMA_TF32_SSINS_10tfloat32_tESL_fLi128ELi64ELNS4_4UMMA5MajorE0ELSN_0ELNSM_7ScaleInE0ELSO_0EEEEEENS4_6LayoutISC_NS5_IJNSA_ILi0EEESS_SS_EEEEENS5_IJNS4_10UnderscoreESV_SV_EEEEENS4_13SM90_TMA_LOADENS4_14ComposedLayoutINS4_7SwizzleILi3ELi4ELi3EEENS4_18smem_ptr_flag_bitsILi32EEENSR_INS5_IJNSA_ILi8EEENSA_ILi32EEEEEENS5_IJS15_SB_EEEEEEEvNS4_8identityESY_S19_vS1A_EENS_8epilogue10collective18CollectiveEpilogueINS1C_23Sm100TmaWarpSpecializedILi4ELi2ELi16ELb1ELb0EEEJSG_NS5_IJNSR_ISE_SB_EENSR_INSA_ILi16EEESB_EEEEEfSH_fSH_NS1C_6fusion15FusionCallbacksIS1G_NS1L_17LinearCombinationIffffLNS_15FloatRoundStyleE2EEESG_S1K_JEEENS4_5SM1004TMEM4LOAD26SM100_TMEM_LOAD_32dp32b16xESY_NSZ_INS10_ILi2ELi4ELi3EEES13_NSR_INS5_IJS14_S1I_EEENS5_IJS1I_SB_EEEEEEENS4_39AutoVectorizingCopyWithAssumedAlignmentILi128EEENS4_14SM90_TMA_STOREES1Z_S21_S21_EEEvvEEEEvNT_6ParamsE,@function
        .size           _ZN7cutlass13device_kernelINS_4gemm6kernel13GemmUniversalIN4cute5tupleIJiiiiEEENS1_10collective13CollectiveMmaINS1_35MainloopSm100TmaUmmaWarpSpecializedILi3ELi2ELi4ENS5_IJNS4_1CILi1EEESB_SB_EEEEENS5_IJNSA_ILi128EEENSA_ILi64EEESF_EEEfNS5_IJlSB_lEEEfSH_NS4_8TiledMMAINS4_8MMA_AtomIJNS4_17SM100_MMA_TF32_SSINS_10tfloat32_tESL_fLi128ELi64ELNS4_4UMMA5MajorE0ELSN_0ELNSM_7ScaleInE0ELSO_0EEEEEENS4_6LayoutISC_NS5_IJNSA_ILi0EEESS_SS_EEEEENS5_IJNS4_10UnderscoreESV_SV_EEEEENS4_13SM90_TMA_LOADENS4_14ComposedLayoutINS4_7SwizzleILi3ELi4ELi3EEENS4_18smem_ptr_flag_bitsILi32EEENSR_INS5_IJNSA_ILi8EEENSA_ILi32EEEEEENS5_IJS15_SB_EEEEEEEvNS4_8identityESY_S19_vS1A_EENS_8epilogue10collective18CollectiveEpilogueINS1C_23Sm100TmaWarpSpecializedILi4ELi2ELi16ELb1ELb0EEEJSG_NS5_IJNSR_ISE_SB_EENSR_INSA_ILi16EEESB_EEEEEfSH_fSH_NS1C_6fusion15FusionCallbacksIS1G_NS1L_17LinearCombinationIffffLNS_15FloatRoundStyleE2EEESG_S1K_JEEENS4_5SM1004TMEM4LOAD26SM100_TMEM_LOAD_32dp32b16xESY_NSZ_INS10_ILi2ELi4ELi3EEES13_NSR_INS5_IJS14_S1I_EEENS5_IJS1I_SB_EEEEEEENS4_39AutoVectorizingCopyWithAssumedAlignmentILi128EEENS4_14SM90_TMA_STOREES1Z_S21_S21_EEEvvEEEEvNT_6ParamsE,(.L_x_173 - _ZN7cutlass13device_kernelINS_4gemm6kernel13GemmUniversalIN4cute5tupleIJiiiiEEENS1_10collective13CollectiveMmaINS1_35MainloopSm100TmaUmmaWarpSpecializedILi3ELi2ELi4ENS5_IJNS4_1CILi1EEESB_SB_EEEEENS5_IJNSA_ILi128EEENSA_ILi64EEESF_EEEfNS5_IJlSB_lEEEfSH_NS4_8TiledMMAINS4_8MMA_AtomIJNS4_17SM100_MMA_TF32_SSINS_10tfloat32_tESL_fLi128ELi64ELNS4_4UMMA5MajorE0ELSN_0ELNSM_7ScaleInE0ELSO_0EEEEEENS4_6LayoutISC_NS5_IJNSA_ILi0EEESS_SS_EEEEENS5_IJNS4_10UnderscoreESV_SV_EEEEENS4_13SM90_TMA_LOADENS4_14ComposedLayoutINS4_7SwizzleILi3ELi4ELi3EEENS4_18smem_ptr_flag_bitsILi32EEENSR_INS5_IJNSA_ILi8EEENSA_ILi32EEEEEENS5_IJS15_SB_EEEEEEEvNS4_8identityESY_S19_vS1A_EENS_8epilogue10collective18CollectiveEpilogueINS1C_23Sm100TmaWarpSpecializedILi4ELi2ELi16ELb1ELb0EEEJSG_NS5_IJNSR_ISE_SB_EENSR_INSA_ILi16EEESB_EEEEEfSH_fSH_NS1C_6fusion15FusionCallbacksIS1G_NS1L_17LinearCombinationIffffLNS_15FloatRoundStyleE2EEESG_S1K_JEEENS4_5SM1004TMEM4LOAD26SM100_TMEM_LOAD_32dp32b16xESY_NSZ_INS10_ILi2ELi4ELi3EEES13_NSR_INS5_IJS14_S1I_EEENS5_IJS1I_SB_EEEEEEENS4_39AutoVectorizingCopyWithAssumedAlignmentILi128EEENS4_14SM90_TMA_STOREES1Z_S21_S21_EEEvvEEEEvNT_6ParamsE)
        .other          _ZN7cutlass13device_kernelINS_4gemm6kernel13GemmUniversalIN4cute5tupleIJiiiiEEENS1_10collective13CollectiveMmaINS1_35MainloopSm100TmaUmmaWarpSpecializedILi3ELi2ELi4ENS5_IJNS4_1CILi1EEESB_SB_EEEEENS5_IJNSA_ILi128EEENSA_ILi64EEESF_EEEfNS5_IJlSB_lEEEfSH_NS4_8TiledMMAINS4_8MMA_AtomIJNS4_17SM100_MMA_TF32_SSINS_10tfloat32_tESL_fLi128ELi64ELNS4_4UMMA5MajorE0ELSN_0ELNSM_7ScaleInE0ELSO_0EEEEEENS4_6LayoutISC_NS5_IJNSA_ILi0EEESS_SS_EEEEENS5_IJNS4_10UnderscoreESV_SV_EEEEENS4_13SM90_TMA_LOADENS4_14ComposedLayoutINS4_7SwizzleILi3ELi4ELi3EEENS4_18smem_ptr_flag_bitsILi32EEENSR_INS5_IJNSA_ILi8EEENSA_ILi32EEEEEENS5_IJS15_SB_EEEEEEEvNS4_8identityESY_S19_vS1A_EENS_8epilogue10collective18CollectiveEpilogueINS1C_23Sm100TmaWarpSpecializedILi4ELi2ELi16ELb1ELb0EEEJSG_NS5_IJNSR_ISE_SB_EENSR_INSA_ILi16EEESB_EEEEEfSH_fSH_NS1C_6fusion15FusionCallbacksIS1G_NS1L_17LinearCombinationIffffLNS_15FloatRoundStyleE2EEESG_S1K_JEEENS4_5SM1004TMEM4LOAD26SM100_TMEM_LOAD_32dp32b16xESY_NSZ_INS10_ILi2ELi4ELi3EEES13_NSR_INS5_IJS14_S1I_EEENS5_IJS1I_SB_EEEEEEENS4_39AutoVectorizingCopyWithAssumedAlignmentILi128EEENS4_14SM90_TMA_STOREES1Z_S21_S21_EEEvvEEEEvNT_6ParamsE,@"STO_CUDA_ENTRY STV_DEFAULT"
_ZN7cutlass13device_kernelINS_4gemm6kernel13GemmUniversalIN4cute5tupleIJiiiiEEENS1_10collective13CollectiveMmaINS1_35MainloopSm100TmaUmmaWarpSpecializedILi3ELi2ELi4ENS5_IJNS4_1CILi1EEESB_SB_EEEEENS5_IJNSA_ILi128EEENSA_ILi64EEESF_EEEfNS5_IJlSB_lEEEfSH_NS4_8TiledMMAINS4_8MMA_AtomIJNS4_17SM100_MMA_TF32_SSINS_10tfloat32_tESL_fLi128ELi64ELNS4_4UMMA5MajorE0ELSN_0ELNSM_7ScaleInE0ELSO_0EEEEEENS4_6LayoutISC_NS5_IJNSA_ILi0EEESS_SS_EEEEENS5_IJNS4_10UnderscoreESV_SV_EEEEENS4_13SM90_TMA_LOADENS4_14ComposedLayoutINS4_7SwizzleILi3ELi4ELi3EEENS4_18smem_ptr_flag_bitsILi32EEENSR_INS5_IJNSA_ILi8EEENSA_ILi32EEEEEENS5_IJS15_SB_EEEEEEEvNS4_8identityESY_S19_vS1A_EENS_8epilogue10collective18CollectiveEpilogueINS1C_23Sm100TmaWarpSpecializedILi4ELi2ELi16ELb1ELb0EEEJSG_NS5_IJNSR_ISE_SB_EENSR_INSA_ILi16EEESB_EEEEEfSH_fSH_NS1C_6fusion15FusionCallbacksIS1G_NS1L_17LinearCombinationIffffLNS_15FloatRoundStyleE2EEESG_S1K_JEEENS4_5SM1004TMEM4LOAD26SM100_TMEM_LOAD_32dp32b16xESY_NSZ_INS10_ILi2ELi4ELi3EEES13_NSR_INS5_IJS14_S1I_EEENS5_IJS1I_SB_EEEEEEENS4_39AutoVectorizingCopyWithAssumedAlignmentILi128EEENS4_14SM90_TMA_STOREES1Z_S21_S21_EEEvvEEEEvNT_6ParamsE:
[----:B------:R-:W1:Y:S01]  /*0000*/  LDC R1, c[0x0][0x37c] ;  /* 0x0000df00ff017b82 */ /* 0x000e620000000800 */
[----:B------:R-:W2:Y:S01]  /*0010*/  S2R R77, SR_TID.X ;  /* 0x00000000004d7919 */ /* 0x000ea20000002100 */
[----:B------:R-:W3:Y:S01]  /*0020*/  LDCU.64 UR4, c[0x0][0x890] ;  /* 0x00011200ff0477ac */ /* 0x000ee20008000a00 */
[----:B------:R-:W-:Y:S02]  /*0030*/  PRMT R64, RZ, 0x7610, R64 ;  /* 0x00007610ff407816 */ /* 0x000fe40000000040 */
[----:B------:R-:W-:Y:S01]  /*0040*/  ELECT P5, URZ, PT ;  /* 0x0000000000ff782f */ /* 0x000fe200038a0000 */
[----:B------:R-:W4:Y:S01]  /*0050*/  LDCU.64 UR46, c[0x0][0x358] ;  /* 0x00006b00ff2e77ac */ /* 0x000f220008000a00 */
[----:B---3--:R-:W-:-:S04]  /*0060*/  UISETP.NE.U32.AND UP0, UPT, UR4, URZ, UPT ;  /* 0x000000ff0400728c */ /* 0x008fc8000bf05070 */
[----:B------:R-:W-:Y:S01]  /*0070*/  UISETP.NE.AND.EX UP0, UPT, UR5, URZ, UPT, UP0 ;  /* 0x000000ff0500728c */ /* 0x000fe2000bf05300 */
[----:B--2---:R-:W-:-:S05]  /*0080*/  SHF.R.U32.HI R68, RZ, 0x5, R77 ;  /* 0x00000005ff447819 */ /* 0x004fca000001164d */
[----:B------:R-:W2:Y:S02]  /*0090*/  SHFL.IDX PT, R0, R68, RZ, 0x1f ;  /* 0x00001fff44007589 */ /* 0x000ea400000e0000 */
[----:B--2---:R-:W-:Y:S01]  /*00a0*/  R2UR UR8, R0 ;  /* 0x00000000000872ca */ /* 0x004fe200000e0000 */
[----:B-1--4-:R-:W-:-:S14]  /*00b0*/  BRA.U UP0, `(.L_x_0) ;  /* 0x00000001002c7547 */ /* 0x012fdc000b800000 */
[----:B------:R-:W1:Y:S02]  /*00c0*/  LDCU.64 UR6, c[0x0][0x888] ;  /* 0x00011100ff0677ac */ /* 0x000e640008000a00 */
[----:B-1----:R-:W-:-:S04]  /*00d0*/  UISETP.NE.U32.AND UP0, UPT, UR6, URZ, UPT ;  /* 0x000000ff0600728c */ /* 0x002fc8000bf05070 */
[----:B------:R-:W-:-:S09]  /*00e0*/  UISETP.NE.AND.EX UP0, UPT, UR7, URZ, UPT, UP0 ;  /* 0x000000ff0700728c */ /* 0x000fd2000bf05300 */
[----:B------:R-:W-:Y:S05]  /*00f0*/  BRA.U !UP0, `(.L_x_1) ;  /* 0x0000000108107547 */ /* 0x000fea000b800000 */
[----:B------:R-:W1:Y:S02]  /*0100*/  LDC.64 R2, c[0x0][0x888] ;  /* 0x00022200ff027b82 */ /* 0x000e640000000a00 */
[----:B-1----:R1:W5:Y:S01]  /*0110*/  LDG.E R35, desc[UR46][R2.64] ;  /* 0x0000002e02237981 */ /* 0x002362000c1e1900 */
[----:B------:R-:W-:Y:S01]  /*0120*/  HFMA2 R64, -RZ, RZ, 0, 5.9604644775390625e-08 ;  /* 0x00000001ff407431 */ /* 0x000fe200000001ff */
[----:B------:R-:W-:Y:S05]  /*0130*/  BRA `(.L_x_0) ;  /* 0x00000000000c7947 */ /* 0x000fea0003800000 */
.L_x_1:
[----:B------:R-:W1:Y:S01]  /*0140*/  LDCU UR6, c[0x0][0x880] ;  /* 0x00011000ff0677ac */ /* 0x000e620008000800 */
[----:B------:R-:W-:Y:S01]  /*0150*/  HFMA2 R64, -RZ, RZ, 0, 5.9604644775390625e-08 ;  /* 0x00000001ff407431 */ /* 0x000fe200000001ff */
[----:B-1----:R-:W-:-:S07]  /*0160*/  MOV R35, UR6 ;  /* 0x0000000600237c02 */ /* 0x002fce0008000f00 */
.L_x_0:
[----:B------:R-:W2:Y:S02]  /*0170*/  LDCU.64 UR6, c[0x0][0x8b0] ;  /* 0x00011600ff0677ac */ /* 0x000ea40008000a00 */
[----:B--2---:R-:W-:-:S04]  /*0180*/  UISETP.NE.U32.AND UP0, UPT, UR6, URZ, UPT ;  /* 0x000000ff0600728c */ /* 0x004fc8000bf05070 */
[----:B------:R-:W-:-:S09]  /*0190*/  UISETP.NE.AND.EX UP0, UPT, UR7, URZ, UPT, UP0 ;  /* 0x000000ff0700728c */ /* 0x000fd2000bf05300 */
[----:B------:R-:W-:Y:S05]  /*01a0*/  BRA.U UP0, `(.L_x_2) ;  /* 0x0000000100247547 */ /* 0x000fea000b800000 */
[----:B------:R-:W2:Y:S02]  /*01b0*/  LDCU.64 UR6, c[0x0][0x8a8] ;  /* 0x00011500ff0677ac */ /* 0x000ea40008000a00 */
[----:B--2---:R-:W-:-:S04]  /*01c0*/  UISETP.NE.U32.AND UP0, UPT, UR6, URZ, UPT ;  /* 0x000000ff0600728c */ /* 0x004fc8000bf05070 */
[----:B------:R-:W-:-:S09]  /*01d0*/  UISETP.NE.AND.EX UP0, UPT, UR7, URZ, UPT, UP0 ;  /* 0x000000ff0700728c */ /* 0x000fd2000bf05300 */
[----:B------:R-:W-:Y:S05]  /*01e0*/  BRA.U !UP0, `(.L_x_3) ;  /* 0x00000001080c7547 */ /* 0x000fea000b800000 */
[----:B-1----:R-:W1:Y:S02]  /*01f0*/  LDC.64 R2, c[0x0][0x8a8] ;  /* 0x00022a00ff027b82 */ /* 0x002e640000000a00 */
[----:B-1----:R2:W5:Y:S01]  /*0200*/  LDG.E R33, desc[UR46][R2.64] ;  /* 0x0000002e02217981 */ /* 0x002562000c1e1900 */
[----:B------:R-:W-:Y:S05]  /*0210*/  BRA `(.L_x_2) ;  /* 0x0000000000087947 */ /* 0x000fea0003800000 */
.L_x_3:
[----:B------:R-:W2:Y:S02]  /*0220*/  LDCU UR6, c[0x0][0x8a0] ;  /* 0x00011400ff0677ac */ /* 0x000ea40008000800 */
[----:B--2---:R-:W-:Y:S02]  /*0230*/  MOV R33, UR6 ;  /* 0x0000000600217c02 */ /* 0x004fe40008000f00 */
.L_x_2:
[----:B------:R-:W-:Y:S01]  /*0240*/  IMAD.U32 R0, RZ, RZ, UR8 ;  /* 0x00000008ff007e24 */ /* 0x000fe2000f8e00ff */
[----:B------:R-:W-:Y:S04]  /*0250*/  BSSY.RECONVERGENT B0, `(.L_x_4) ;  /* 0x000000c000007945 */ /* 0x000fe80003800200 */
[C---:B------:R-:W-:Y:S02]  /*0260*/  ISETP.NE.OR P1, PT, R0.reuse, 0x1, !P5 ;  /* 0x000000010000780c */ /* 0x040fe40006f25670 */
[----:B------:R-:W-:-:S11]  /*0270*/  ISETP.NE.OR P0, PT, R0, 0x3, !P5 ;  /* 0x000000030000780c */ /* 0x000fd60006f05670 */
[----:B------:R-:W-:Y:S05]  /*0280*/  @P1 BRA `(.L_x_5) ;  /* 0x0000000000201947 */ /* 0x000fea0003800000 */
[----:B------:R-:W3:Y:S02]  /*0290*/  LDCU.64 UR6, c[0x0][0x348] ;  /* 0x00006900ff0677ac */ /* 0x000ee40008000a00 */
[----:B---3--:R-:W-:Y:S02]  /*02a0*/  UIADD3 UR10, UP1, UPT, UR6, 0x80, URZ ;  /* 0x00000080060a7890 */ /* 0x008fe4000ff3e0ff */
[----:B------:R-:W-:Y:S02]  /*02b0*/  UIADD3 UR6, UP0, UPT, UR6, 0x180, URZ ;  /* 0x0000018006067890 */ /* 0x000fe4000ff1e0ff */
[----:B------:R-:W-:Y:S02]  /*02c0*/  UIADD3.X UR11, UPT, UPT, URZ, UR7, URZ, UP1, !UPT ;  /* 0x00000007ff0b7290 */ /* 0x000fe40008ffe4ff */
[----:B------:R-:W-:-:S07]  /*02d0*/  UIADD3.X UR7, UPT, UPT, URZ, UR7, URZ, UP0, !UPT ;  /* 0x00000007ff077290 */ /* 0x000fce00087fe4ff */
[----:B------:R3:W-:Y:S02]  /*02e0*/  UTMACCTL.PF [UR10] ;  /* 0x000000000a0079b9 */ /* 0x0007e40008040000 */
[----:B------:R3:W-:Y:S02]  /*02f0*/  UTMACCTL.PF [UR6] ;  /* 0x00000000060079b9 */ /* 0x0007e40008040000 */
[----:B---3--:R-:W-:Y:S01]  /*0300*/  NOP ;  /* 0x0000000000007918 */ /* 0x008fe20000000000 */
.L_x_5:
[----:B------:R-:W-:Y:S05]  /*0310*/  BSYNC.RECONVERGENT B0 ;  /* 0x0000000000007941 */ /* 0x000fea0003800200 */
.L_x_4:
[----:B------:R-:W-:Y:S04]  /*0320*/  BSSY.RECONVERGENT B0, `(.L_x_6) ;  /* 0x000000a000007945 */ /* 0x000fe80003800200 */
        /* <DEDUP_REMOVED lines=9> */
.L_x_7:
[----:B------:R-:W-:Y:S05]  /*03c0*/  BSYNC.RECONVERGENT B0 ;  /* 0x0000000000007941 */ /* 0x000fea0003800200 */
.L_x_6:
[----:B------:R-:W3:Y:S01]  /*03d0*/  LDCU.64 UR6, c[0x0][0x888] ;  /* 0x00011100ff0677ac */ /* 0x000ee20008000a00 */
[----:B------:R-:W-:Y:S02]  /*03e0*/  UISETP.EQ.U32.AND UP1, UPT, UR4, URZ, UPT ;  /* 0x000000ff0400728c */ /* 0x000fe4000bf22070 */
[----:B------:R-:W-:Y:S02]  /*03f0*/  UPLOP3.LUT UP2, UPT, UPT, UPT, UPT, 0x80, 0x8 ;  /* 0x000000000008789c */ /* 0x000fe40003f4f070 */
[----:B---3--:R-:W-:-:S04]  /*0400*/  UISETP.NE.U32.AND UP0, UPT, UR6, URZ, UPT ;  /* 0x000000ff0600728c */ /* 0x008fc8000bf05070 */
[----:B------:R-:W-:-:S04]  /*0410*/  UISETP.NE.AND.EX UP0, UPT, UR7, URZ, UPT, UP0 ;  /* 0x000000ff0700728c */ /* 0x000fc8000bf05300 */
[----:B------:R-:W-:-:S04]  /*0420*/  UISETP.EQ.OR.EX UP3, UPT, UR5, URZ, !UP0, UP1 ;  /* 0x000000ff0500728c */ /* 0x000fc8000c762710 */
[----:B------:R-:W-:-:S05]  /*0430*/  UP2UR UR50, UPR, URZ, 0x8 ;  /* 0x00000008ff327883 */ /* 0x000fca0008000000 */
[----:B------:R-:W-:Y:S07]  /*0440*/  BRA.U !UP3, `(.L_x_8) ;  /* 0x000000010b207547 */ /* 0x000fee000b800000 */
[----:B------:R-:W-:Y:S01]  /*0450*/  UISETP.NE.U32.AND UP2, UPT, UR4, URZ, UPT ;  /* 0x000000ff0400728c */ /* 0x000fe2000bf45070 */
[----:B-----5:R-:W-:Y:S01]  /*0460*/  FSETP.NEU.AND P0, PT, R35, RZ, PT ;  /* 0x000000ff2300720b */ /* 0x020fe20003f0d000 */
[----:B------:R-:W-:Y:S02]  /*0470*/  USEL UR4, URZ, 0xffffffff, UP0 ;  /* 0xffffffffff047887 */ /* 0x000fe40008000000 */
[----:B------:R-:W-:-:S10]  /*0480*/  UISETP.NE.AND.EX UP2, UPT, UR5, URZ, UPT, UP2 ;  /* 0x000000ff0500728c */ /* 0x000fd4000bf45320 */
[----:B------:R-:W-:Y:S01]  /*0490*/  VOTEU.ANY UP1, P0 ;  /* 0x0000000000ff7886 */ /* 0x000fe20000020100 */
[----:B------:R-:W-:-:S04]  /*04a0*/  @!UP2 USEL UR4, URZ, 0xffffffff, UP1 ;  /* 0xffffffffff04a887 */ /* 0x000fc80008800000 */
[----:B------:R-:W-:-:S04]  /*04b0*/  ULOP3.LUT UR4, UR4, 0x1, URZ, 0xc0, !UPT ;  /* 0x0000000104047892 */ /* 0x000fc8000f8ec0ff */
[----:B------:R-:W-:-:S11]  /*04c0*/  UISETP.NE.U32.AND UP2, UPT, UR4, 0x1, UPT ;  /* 0x000000010400788c */ /* 0x000fd6000bf45070 */
.L_x_8:
[----:B-12---:R-:W1:Y:S01]  /*04d0*/  SHFL.IDX PT, R2, R68, RZ, 0x1f ;  /* 0x00001fff44027589 */ /* 0x006e6200000e0000 */
[----:B------:R-:W-:-:S04]  /*04e0*/  UISETP.NE.AND UP1, UPT, UR8, 0x2, UPT ;  /* 0x000000020800788c */ /* 0x000fc8000bf25270 */
[----:B------:R-:W-:Y:S01]  /*04f0*/  USEL UR6, URZ, 0x1, UP1 ;  /* 0x00000001ff067887 */ /* 0x000fe20008800000 */
[----:B-1----:R-:W-:-:S13]  /*0500*/  ISETP.NE.AND P0, PT, R2, RZ, PT ;  /* 0x000000ff0200720c */ /* 0x002fda0003f05270 */
[----:B------:R-:W-:Y:S05]  /*0510*/  @P0 BRA `(.L_x_9) ;  /* 0x0000000000400947 */ /* 0x000fea0003800000 */
[----:B------:R-:W1:Y:S01]  /*0520*/  S2UR UR5, SR_CgaCtaId ;  /* 0x00000000000579c3 */ /* 0x000e620000008800 */
[----:B------:R-:W-:Y:S01]  /*0530*/  UMOV UR7, 0x400 ;  /* 0x0000040000077882 */ /* 0x000fe20000000000 */
[----:B------:R-:W-:Y:S01]  /*0540*/  UMOV UR4, 0x1 ;  /* 0x0000000100047882 */ /* 0x000fe20000000000 */
[----:B------:R-:W-:Y:S01]  /*0550*/  ELECT P0, URZ, PT ;  /* 0x0000000000ff782f */ /* 0x000fe20003800000 */
[----:B------:R-:W-:-:S04]  /*0560*/  UIADD3 UR10, UPT, UPT, -UR4, 0x100000, URZ ;  /* 0x00100000040a7890 */ /* 0x000fc8000fffe1ff */
[----:B------:R-:W-:Y:S02]  /*0570*/  USHF.L.U32 UR11, UR10, 0xb, URZ ;  /* 0x0000000b0a0b7899 */ /* 0x000fe400080006ff */
[----:B------:R-:W-:Y:S02]  /*0580*/  USHF.L.U32 UR10, UR10, 0x1, URZ ;  /* 0x000000010a0a7899 */ /* 0x000fe400080006ff */
[----:B-1----:R-:W-:Y:S01]  /*0590*/  ULEA UR5, UR5, UR7, 0x18 ;  /* 0x0000000705057291 */ /* 0x002fe2000f8ec0ff */
[----:B------:R-:W1:Y:S11]  /*05a0*/  FENCE.VIEW.ASYNC.S ;  /* 0x00000000000073c6 */ /* 0x000e760000000000 */
[----:B-1----:R1:W2:Y:S01]  /*05b0*/  SYNCS.EXCH.64 URZ, [UR5], UR10 ;  /* 0x0000000a05ff75b2 */ /* 0x0022a20008000100 */
[----:B------:R1:W3:Y:S01]  /*05c0*/  SYNCS.EXCH.64 URZ, [UR5+0x18], UR10 ;  /* 0x0000180a05ff75b2 */ /* 0x0002e20008000100 */
[----:B------:R1:W4:Y:S01]  /*05d0*/  SYNCS.EXCH.64 URZ, [UR5+0x8], UR10 ;  /* 0x0000080a05ff75b2 */ /* 0x0003220008000100 */
[----:B------:R1:W1:Y:S01]  /*05e0*/  SYNCS.EXCH.64 URZ, [UR5+0x20], UR10 ;  /* 0x0000200a05ff75b2 */ /* 0x0002620008000100 */
[----:B------:R1:W1:Y:S01]  /*05f0*/  SYNCS.EXCH.64 URZ, [UR5+0x10], UR10 ;  /* 0x0000100a05ff75b2 */ /* 0x0002620008000100 */
[----:B------:R1:W1:Y:S01]  /*0600*/  SYNCS.EXCH.64 URZ, [UR5+0x28], UR10 ;  /* 0x0000280a05ff75b2 */ /* 0x0002620008000100 */
[----:B------:R-:W-:Y:S01]  /*0610*/  NOP ;  /* 0x0000000000007918 */ /* 0x000fe20000000000 */
.L_x_9:
[----:B------:R-:W2:Y:S01]  /*0620*/  SHFL.IDX PT, R2, R68, RZ, 0x1f ;  /* 0x00001fff44027589 */ /* 0x000ea200000e0000 */
[----:B------:R-:W-:Y:S01]  /*0630*/  NOP ;  /* 0x0000000000007918 */ /* 0x000fe20000000000 */
[----:B--2---:R-:W-:-:S13]  /*0640*/  ISETP.NE.AND P0, PT, R2, 0x1, PT ;  /* 0x000000010200780c */ /* 0x004fda0003f05270 */
[----:B------:R-:W-:Y:S05]  /*0650*/  @P0 BRA `(.L_x_10) ;  /* 0x0000000000580947 */ /* 0x000fea0003800000 */
[----:B------:R-:W2:Y:S01]  /*0660*/  S2UR UR7, SR_CgaCtaId ;  /* 0x00000000000779c3 */ /* 0x000ea20000008800 */
[----:B------:R-:W-:Y:S01]  /*0670*/  UMOV UR9, 0x400 ;  /* 0x0000040000097882 */ /* 0x000fe20000000000 */
[----:B-1----:R-:W-:Y:S01]  /*0680*/  UMOV UR5, 0x20 ;  /* 0x0000002000057882 */ /* 0x002fe20000000000 */
[----:B------:R-:W-:Y:S01]  /*0690*/  UMOV UR4, 0x80 ;  /* 0x0000008000047882 */ /* 0x000fe20000000000 */
[----:B------:R-:W-:-:S04]  /*06a0*/  UIADD3 UR10, UPT, UPT, -UR5, 0x100000, URZ ;  /* 0x00100000050a7890 */ /* 0x000fc8000fffe1ff */
[----:B------:R-:W-:Y:S02]  /*06b0*/  USHF.L.U32 UR11, UR10, 0xb, URZ ;  /* 0x0000000b0a0b7899 */ /* 0x000fe400080006ff */
[----:B------:R-:W-:Y:S02]  /*06c0*/  USHF.L.U32 UR10, UR10, 0x1, URZ ;  /* 0x000000010a0a7899 */ /* 0x000fe400080006ff */
[----:B------:R-:W-:-:S04]  /*06d0*/  UIADD3 UR4, UPT, UPT, -UR4, 0x100000, URZ ;  /* 0x0010000004047890 */ /* 0x000fc8000fffe1ff */
[----:B------:R-:W-:Y:S02]  /*06e0*/  USHF.L.U32 UR5, UR4, 0xb, URZ ;  /* 0x0000000b04057899 */ /* 0x000fe400080006ff */
[----:B------:R-:W-:Y:S01]  /*06f0*/  USHF.L.U32 UR4, UR4, 0x1, URZ ;  /* 0x0000000104047899 */ /* 0x000fe200080006ff */
[----:B------:R-:W-:Y:S01]  /*0700*/  ELECT P0, URZ, PT ;  /* 0x0000000000ff782f */ /* 0x000fe20003800000 */
[----:B--2---:R-:W-:Y:S01]  /*0710*/  ULEA UR7, UR7, UR9, 0x18 ;  /* 0x0000000907077291 */ /* 0x004fe2000f8ec0ff */
[----:B------:R-:W1:Y:S11]  /*0720*/  FENCE.VIEW.ASYNC.S ;  /* 0x00000000000073c6 */ /* 0x000e760000000000 */
[----:B-1----:R2:W1:Y:S01]  /*0730*/  SYNCS.EXCH.64 URZ, [UR7+0x30], UR10 ;  /* 0x0000300a07ff75b2 */ /* 0x0024620008000100 */
[----:B------:R2:W1:Y:S01]  /*0740*/  SYNCS.EXCH.64 URZ, [UR7+0x50], UR4 ;  /* 0x0000500407ff75b2 */ /* 0x0004620008000100 */
[----:B------:R2:W1:Y:S01]  /*0750*/  SYNCS.EXCH.64 URZ, [UR7+0x38], UR10 ;  /* 0x0000380a07ff75b2 */ /* 0x0004620008000100 */
[----:B------:R2:W1:Y:S01]  /*0760*/  SYNCS.EXCH.64 URZ, [UR7+0x58], UR4 ;  /* 0x0000580407ff75b2 */ /* 0x0004620008000100 */
[----:B------:R2:W1:Y:S01]  /*0770*/  SYNCS.EXCH.64 URZ, [UR7+0x40], UR10 ;  /* 0x0000400a07ff75b2 */ /* 0x0004620008000100 */
[----:B------:R2:W1:Y:S01]  /*0780*/  SYNCS.EXCH.64 URZ, [UR7+0x60], UR4 ;  /* 0x0000600407ff75b2 */ /* 0x0004620008000100 */
[----:B------:R2:W1:Y:S01]  /*0790*/  SYNCS.EXCH.64 URZ, [UR7+0x48], UR10 ;  /* 0x0000480a07ff75b2 */ /* 0x0004620008000100 */
[----:B------:R2:W1:Y:S02]  /*07a0*/  SYNCS.EXCH.64 URZ, [UR7+0x68], UR4 ;  /* 0x0000680407ff75b2 */ /* 0x0004640008000100 */
[----:B--2---:R-:W-:Y:S01]  /*07b0*/  NOP ;  /* 0x0000000000007918 */ /* 0x004fe20000000000 */
.L_x_10:
[----:B------:R-:W2:Y:S01]  /*07c0*/  SHFL.IDX PT, R2, R68, RZ, 0x1f ;  /* 0x00001fff44027589 */ /* 0x000ea200000e0000 */
[----:B------:R-:W-:Y:S01]  /*07d0*/  NOP ;  /* 0x0000000000007918 */ /* 0x000fe20000000000 */
[----:B--2---:R-:W-:-:S13]  /*07e0*/  ISETP.NE.AND P0, PT, R2, 0x3, PT ;  /* 0x000000030200780c */ /* 0x004fda0003f05270 */
[----:B------:R-:W-:Y:S05]  /*07f0*/  @P0 BRA `(.L_x_11) ;  /* 0x0000000000300947 */ /* 0x000fea0003800000 */
[----:B-1----:R-:W1:Y:S01]  /*0800*/  S2UR UR5, SR_CgaCtaId ;  /* 0x00000000000579c3 */ /* 0x002e620000008800 */
        /* <DEDUP_REMOVED lines=8> */
[----:B-1----:R2:W1:Y:S01]  /*0890*/  SYNCS.EXCH.64 URZ, [UR5+0x70], UR10 ;  /* 0x0000700a05ff75b2 */ /* 0x0024620008000100 */
[----:B------:R2:W1:Y:S02]  /*08a0*/  SYNCS.EXCH.64 URZ, [UR5+0x78], UR10 ;  /* 0x0000780a05ff75b2 */ /* 0x0004640008000100 */
[----:B--2---:R-:W-:Y:S01]  /*08b0*/  NOP ;  /* 0x0000000000007918 */ /* 0x004fe20000000000 */
.L_x_11:
[----:B------:R-:W2:Y:S01]  /*08c0*/  SHFL.IDX PT, R2, R68, RZ, 0x1f ;  /* 0x00001fff44027589 */ /* 0x000ea200000e0000 */
[----:B------:R-:W-:Y:S01]  /*08d0*/  NOP ;  /* 0x0000000000007918 */ /* 0x000fe20000000000 */
[----:B--2---:R-:W-:-:S13]  /*08e0*/  ISETP.NE.AND P0, PT, R2, 0x4, PT ;  /* 0x000000040200780c */ /* 0x004fda0003f05270 */
[----:B------:R-:W-:Y:S05]  /*08f0*/  @P0 BRA `(.L_x_12) ;  /* 0x00000000004c0947 */ /* 0x000fea0003800000 */
[----:B-1----:R-:W1:Y:S01]  /*0900*/  S2UR UR5, SR_CgaCtaId ;  /* 0x00000000000579c3 */ /* 0x002e620000008800 */
[----:B------:R-:W-:Y:S01]  /*0910*/  UMOV UR9, 0x100 ;  /* 0x0000010000097882 */ /* 0x000fe20000000000 */
[----:B------:R-:W-:Y:S01]  /*0920*/  UMOV UR7, 0x400 ;  /* 0x0000040000077882 */ /* 0x000fe20000000000 */
[----:B------:R-:W-:Y:S01]  /*0930*/  USEL UR9, UR9, 0xe0, UP2 ;  /* 0x000000e009097887 */ /* 0x000fe20009000000 */
[----:B------:R-:W-:Y:S01]  /*0940*/  UMOV UR4, 0x1 ;  /* 0x0000000100047882 */ /* 0x000fe20000000000 */
[----:B------:R-:W-:Y:S01]  /*0950*/  ELECT P0, URZ, PT ;  /* 0x0000000000ff782f */ /* 0x000fe20003800000 */
[----:B------:R-:W-:-:S04]  /*0960*/  UIADD3 UR10, UPT, UPT, -UR4, 0x100000, URZ ;  /* 0x00100000040a7890 */ /* 0x000fc8000fffe1ff */
[----:B------:R-:W-:Y:S02]  /*0970*/  USHF.L.U32 UR11, UR10, 0xb, URZ ;  /* 0x0000000b0a0b7899 */ /* 0x000fe400080006ff */
[----:B------:R-:W-:Y:S02]  /*0980*/  USHF.L.U32 UR10, UR10, 0x1, URZ ;  /* 0x000000010a0a7899 */ /* 0x000fe400080006ff */
[----:B------:R-:W-:-:S04]  /*0990*/  UIADD3 UR12, UPT, UPT, -UR9, 0x100000, URZ ;  /* 0x00100000090c7890 */ /* 0x000fc8000fffe1ff */
[----:B------:R-:W-:Y:S02]  /*09a0*/  USHF.L.U32 UR13, UR12, 0xb, URZ ;  /* 0x0000000b0c0d7899 */ /* 0x000fe400080006ff */
[----:B------:R-:W-:Y:S02]  /*09b0*/  USHF.L.U32 UR12, UR12, 0x1, URZ ;  /* 0x000000010c0c7899 */ /* 0x000fe400080006ff */
[----:B-1----:R-:W-:Y:S01]  /*09c0*/  ULEA UR5, UR5, UR7, 0x18 ;  /* 0x0000000705057291 */ /* 0x002fe2000f8ec0ff */
[----:B------:R-:W1:Y:S11]  /*09d0*/  FENCE.VIEW.ASYNC.S ;  /* 0x00000000000073c6 */ /* 0x000e760000000000 */
[----:B-1----:R2:W1:Y:S01]  /*09e0*/  SYNCS.EXCH.64 URZ, [UR5+0x80], UR10 ;  /* 0x0000800a05ff75b2 */ /* 0x0024620008000100 */
[----:B------:R2:W1:Y:S01]  /*09f0*/  SYNCS.EXCH.64 URZ, [UR5+0x90], UR12 ;  /* 0x0000900c05ff75b2 */ /* 0x0004620008000100 */
[----:B------:R2:W1:Y:S01]  /*0a00*/  SYNCS.EXCH.64 URZ, [UR5+0x88], UR10 ;  /* 0x0000880a05ff75b2 */ /* 0x0004620008000100 */
[----:B------:R2:W1:Y:S02]  /*0a10*/  SYNCS.EXCH.64 URZ, [UR5+0x98], UR12 ;  /* 0x0000980c05ff75b2 */ /* 0x0004640008000100 */
[----:B--2---:R-:W-:Y:S01]  /*0a20*/  NOP ;  /* 0x0000000000007918 */ /* 0x004fe20000000000 */
.L_x_12:
        /* <DEDUP_REMOVED lines=26> */
.L_x_13:
        /* <DEDUP_REMOVED lines=18> */
.L_x_14:
[----:B-1----:R-:W1:Y:S01]  /*0cf0*/  S2UR UR5, SR_CTAID.X ;  /* 0x00000000000579c3 */ /* 0x002e620000002500 */
[----:B------:R-:W-:-:S05]  /*0d00*/  CS2R.32 R63, SR_CgaSize ;  /* 0x00000000003f7805 */ /* 0x000fca0000008a00 */
[----:B------:R-:W-:-:S05]  /*0d10*/  IMAD R63, R63, -0xa0, RZ ;  /* 0xffffff603f3f7824 */ /* 0x000fca00078e02ff */
[----:B------:R-:W-:-:S14]  /*0d20*/  R2UR UR9, R63 ;  /* 0x000000003f0972ca */ /* 0x000fdc00000e0000 */
[----:B------:R-:W2:Y:S01]  /*0d30*/  LDCU UR9, c[0x0][UR9+0x2b0] ;  /* 0x00005600090977ac */ /* 0x000ea20008000800 */
[----:B------:R-:W-:Y:S01]  /*0d40*/  NOP ;  /* 0x0000000000007918 */ /* 0x000fe20000000000 */
[----:B------:R-:W-:-:S05]  /*0d50*/  CS2R.32 R63, SR_CgaSize ;  /* 0x00000000003f7805 */ /* 0x000fca0000008a00 */
[----:B------:R-:W-:-:S05]  /*0d60*/  IMAD R63, R63, -0xa0, RZ ;  /* 0xffffff603f3f7824 */ /* 0x000fca00078e02ff */
[----:B------:R-:W-:-:S14]  /*0d70*/  R2UR UR7, R63 ;  /* 0x000000003f0772ca */ /* 0x000fdc00000e0000 */
[----:B------:R-:W3:Y:S01]  /*0d80*/  LDCU UR7, c[0x0][UR7+0x2b4] ;  /* 0x00005680070777ac */ /* 0x000ee20008000800 */
[----:B------:R-:W4:Y:S08]  /*0d90*/  S2UR UR4, SR_CTAID.Y ;  /* 0x00000000000479c3 */ /* 0x000f300000002600 */
[----:B------:R-:W3:Y:S01]  /*0da0*/  LDC R10, c[0x0][0xb24] ;  /* 0x0002c900ff0a7b82 */ /* 0x000ee20000000800 */
[----:B-1----:R-:W-:-:S02]  /*0db0*/  I2FP.F32.U32 R63, UR5 ;  /* 0x00000005003f7c45 */ /* 0x002fc40008201000 */
[----:B------:R-:W-:-:S05]  /*0dc0*/  CS2R.32 R3, SR_CgaSize ;  /* 0x0000000000037805 */ /* 0x000fca0000008a00 */
[----:B------:R-:W-:-:S06]  /*0dd0*/  IMAD R3, R3, -0xa0, RZ ;  /* 0xffffff6003037824 */ /* 0x000fcc00078e02ff */
[----:B------:R-:W1:Y:S01]  /*0de0*/  LDC R3, c[0x0][R3+0x2a0] ;  /* 0x0000a80003037b82 */ /* 0x000e620000000800 */
[----:B------:R-:W-:Y:S01]  /*0df0*/  MOV R15, UR5 ;  /* 0x00000005000f7c02 */ /* 0x000fe20008000f00 */
[----:B--2---:R-:W-:Y:S01]  /*0e00*/  FMUL R63, R63, UR9 ;  /* 0x000000093f3f7c20 */ /* 0x004fe20008400000 */
[----:B----4-:R-:W-:Y:S02]  /*0e10*/  I2FP.F32.U32 R62, UR4 ;  /* 0x00000004003e7c45 */ /* 0x010fe40008201000 */
[----:B------:R-:W-:-:S05]  /*0e20*/  CS2R.32 R2, SR_CgaSize ;  /* 0x0000000000027805 */ /* 0x000fca0000008a00 */
[----:B------:R-:W-:-:S06]  /*0e30*/  IMAD R2, R2, -0xa0, RZ ;  /* 0xffffff6002027824 */ /* 0x000fcc00078e02ff */
[----:B------:R-:W2:Y:S01]  /*0e40*/  LDC R2, c[0x0][R2+0x2a4] ;  /* 0x0000a90002027b82 */ /* 0x000ea20000000800 */
[----:B------:R-:W-:Y:S01]  /*0e50*/  MOV R14, UR4 ;  /* 0x00000004000e7c02 */ /* 0x000fe20008000f00 */
[----:B------:R-:W4:Y:S01]  /*0e60*/  F2I.U32.TRUNC.NTZ R63, R63 ;  /* 0x0000003f003f7305 */ /* 0x000f22000020f000 */
[----:B---3--:R-:W-:-:S05]  /*0e70*/  FMUL R62, R62, UR7 ;  /* 0x000000073e3e7c20 */ /* 0x008fca0008400000 */
[----:B------:R-:W-:Y:S01]  /*0e80*/  BAR.SYNC.DEFER_BLOCKING 0x0 ;  /* 0x0000000000007b1d */ /* 0x000fe20000010000 */
[----:B------:R-:W-:-:S05]  /*0e90*/  ISETP.GE.AND P0, PT, R10, 0x1, PT ;  /* 0x000000010a00780c */ /* 0x000fca0003f06270 */
[----:B------:R-:W3:Y:S02]  /*0ea0*/  F2I.U32.TRUNC.NTZ R62, R62 ;  /* 0x0000003e003e7305 */ /* 0x000ee4000020f000 */
[----:B------:R-:W2:Y:S01]  /*0eb0*/  S2UR UR36, SR_CTAID.Z ;  /* 0x00000000002479c3 */ /* 0x000ea20000002700 */
[----:B----4-:R-:W-:-:S05]  /*0ec0*/  IADD3 R63, PT, PT, -R63, RZ, RZ ;  /* 0x000000ff3f3f7210 */ /* 0x010fca0007ffe1ff */
[----:B-1----:R-:W-:Y:S01]  /*0ed0*/  IMAD R63, R3, R63, UR5 ;  /* 0x00000005033f7e24 */ /* 0x002fe2000f8e023f */
[----:B---3--:R-:W-:-:S05]  /*0ee0*/  IADD3 R62, PT, PT, -R62, RZ, RZ ;  /* 0x000000ff3e3e7210 */ /* 0x008fca0007ffe1ff */
[----:B--2---:R-:W-:Y:S01]  /*0ef0*/  IMAD R62, R2, R62, UR4 ;  /* 0x00000004023e7e24 */ /* 0x004fe2000f8e023e */
[----:B------:R-:W-:Y:S06]  /*0f00*/  @!P0 BRA `(.L_x_15) ;  /* 0x0000000000b88947 */ /* 0x000fec0003800000 */
[----:B------:R-:W1:Y:S01]  /*0f10*/  LDC.64 R4, c[0x0][0xb18] ;  /* 0x0002c600ff047b82 */ /* 0x000e620000000a00 */
[----:B------:R-:W-:-:S07]  /*0f20*/  ISETP.NE.AND P0, PT, R10, 0x1, PT ;  /* 0x000000010a00780c */ /* 0x000fce0003f05270 */
[----:B------:R-:W2:Y:S08]  /*0f30*/  LDC R9, c[0x0][0xb0c] ;  /* 0x0002c300ff097b82 */ /* 0x000eb00000000800 */
[----:B------:R-:W3:Y:S08]  /*0f40*/  LDC R12, c[0x0][0x370] ;  /* 0x0000dc00ff0c7b82 */ /* 0x000ef00000000800 */
[----:B------:R-:W4:Y:S01]  /*0f50*/  LDC R11, c[0x0][0x374] ;  /* 0x0000dd00ff0b7b82 */ /* 0x000f220000000800 */
[----:B-1----:R-:W-:-:S07]  /*0f60*/  ISETP.NE.AND P1, PT, R4, 0x1, PT ;  /* 0x000000010400780c */ /* 0x002fce0003f25270 */
[----:B------:R-:W3:Y:S01]  /*0f70*/  LDC.64 R6, c[0x0][0xb10] ;  /* 0x0002c400ff067b82 */ /* 0x000ee20000000a00 */
[----:B--2---:R-:W-:-:S07]  /*0f80*/  ISETP.NE.AND P2, PT, R9, 0x1, PT ;  /* 0x000000010900780c */ /* 0x004fce0003f45270 */
[----:B------:R-:W1:Y:S08]  /*0f90*/  LDC R8, c[0x0][0xb20] ;  /* 0x0002c800ff087b82 */ /* 0x000e700000000800 */
[----:B------:R-:W2:Y:S01]  /*0fa0*/  LDC.64 R2, c[0x0][0xb28] ;  /* 0x0002ca00ff027b82 */ /* 0x000ea20000000a00 */
[----:B----4-:R-:W-:-:S04]  /*0fb0*/  IMAD.HI.U32 R13, R11, R5, RZ ;  /* 0x000000050b0d7227 */ /* 0x010fc800078e00ff */
[----:B------:R-:W-:-:S04]  /*0fc0*/  IMAD.HI.U32 R5, R14, R5, RZ ;  /* 0x000000050e057227 */ /* 0x000fc800078e00ff */
[----:B---3--:R-:W-:-:S05]  /*0fd0*/  IMAD.HI.U32 R16, R12, R6, RZ ;  /* 0x000000060c107227 */ /* 0x008fca00078e00ff */
[-C--:B------:R-:W-:Y:S01]  /*0fe0*/  @P2 SHF.R.U32.HI R12, RZ, R7.reuse, R16 ;  /* 0x00000007ff0c2219 */ /* 0x080fe20000011610 */
[----:B------:R-:W-:Y:S01]  /*0ff0*/  IMAD.HI.U32 R16, R15, R6, RZ ;  /* 0x000000060f107227 */ /* 0x000fe200078e00ff */
[-C--:B-1----:R-:W-:Y:S02]  /*1000*/  @P1 SHF.R.U32.HI R11, RZ, R8.reuse, R13 ;  /* 0x00000008ff0b1219 */ /* 0x082fe4000001160d */
[----:B------:R-:W-:Y:S02]  /*1010*/  SHF.R.U32.HI R5, RZ, R8, R5 ;  /* 0x00000008ff057219 */ /* 0x000fe40000011605 */
[----:B------:R-:W-:Y:S02]  /*1020*/  SHF.R.U32.HI R16, RZ, R7, R16 ;  /* 0x00000007ff107219 */ /* 0x000fe40000011610 */
[----:B------:R-:W-:Y:S01]  /*1030*/  SEL R5, R14, R5, !P1 ;  /* 0x000000050e057207 */ /* 0x000fe20004800000 */
[----:B--2---:R-:W-:Y:S01]  /*1040*/  IMAD.HI.U32 R13, R11, R2, RZ ;  /* 0x000000020b0d7227 */ /* 0x004fe200078e00ff */
[----:B------:R-:W-:-:S03]  /*1050*/  SEL R16, R15, R16, !P2 ;  /* 0x000000100f107207 */ /* 0x000fc60005000000 */
[----:B------:R-:W-:Y:S01]  /*1060*/  IMAD.HI.U32 R6, R12, R2, RZ ;  /* 0x000000020c067227 */ /* 0x000fe200078e00ff */
[----:B------:R-:W-:-:S04]  /*1070*/  @P0 SHF.R.U32.HI R11, RZ, R3, R13 ;  /* 0x00000003ff0b0219 */ /* 0x000fc8000001160d */
[----:B------:R-:W-:Y:S01]  /*1080*/  @P0 SHF.R.U32.HI R12, RZ, R3, R6 ;  /* 0x00000003ff0c0219 */ /* 0x000fe20000011606 */
[----:B------:R-:W-:-:S04]  /*1090*/  IMAD R11, R11, R10, RZ ;  /* 0x0000000a0b0b7224 */ /* 0x000fc800078e02ff */
[----:B------:R-:W-:Y:S01]  /*10a0*/  IMAD R6, R12, R10, RZ ;  /* 0x0000000a0c067224 */ /* 0x000fe200078e02ff */
[----:B------:R-:W-:-:S04]  /*10b0*/  ISETP.GE.AND P1, PT, R5, R11, PT ;  /* 0x0000000b0500720c */ /* 0x000fc80003f26270 */
[----:B------:R-:W-:Y:S01]  /*10c0*/  ISETP.GE.OR P1, PT, R16, R6, P1 ;  /* 0x000000061000720c */ /* 0x000fe20000f26670 */
[----:B------:R-:W-:-:S05]  /*10d0*/  IMAD.HI.U32 R6, R5, R2, RZ ;  /* 0x0000000205067227 */ /* 0x000fca00078e00ff */
[----:B------:R-:W-:-:S04]  /*10e0*/  SHF.R.U32.HI R6, RZ, R3, R6 ;  /* 0x00000003ff067219 */ /* 0x000fc80000011606 */
[----:B------:R-:W-:-:S03]  /*10f0*/  SEL R6, R5, R6, !P0 ;  /* 0x0000000605067207 */ /* 0x000fc60004000000 */
[----:B------:R-:W-:Y:S01]  /*1100*/  @!P1 IMAD.HI.U32 R7, R16, R2, RZ ;  /* 0x0000000210079227 */ /* 0x000fe200078e00ff */
[----:B------:R-:W-:-:S04]  /*1110*/  IADD3 R2, PT, PT, -R6, RZ, RZ ;  /* 0x000000ff06027210 */ /* 0x000fc80007ffe1ff */
[----:B------:R-:W-:Y:S01]  /*1120*/  @!P1 SHF.R.U32.HI R3, RZ, R3, R7 ;  /* 0x00000003ff039219 */ /* 0x000fe20000011607 */
[----:B------:R-:W-:Y:S01]  /*1130*/  IMAD R2, R10, R2, R5 ;  /* 0x000000020a027224 */ /* 0x000fe200078e0205 */
[----:B------:R-:W-:Y:S02]  /*1140*/  IADD3 R7, PT, PT, -R5, RZ, RZ ;  /* 0x000000ff05077210 */ /* 0x000fe40007ffe1ff */
[----:B------:R-:W-:-:S03]  /*1150*/  @!P1 SEL R3, R16, R3, !P0 ;  /* 0x0000000310039207 */ /* 0x000fc60004000000 */
[----:B------:R-:W-:Y:S02]  /*1160*/  IMAD R7, R4, R7, R14 ;  /* 0x0000000704077224 */ /* 0x000fe400078e020e */
[--C-:B------:R-:W-:Y:S02]  /*1170*/  @!P1 IMAD.IADD R6, R6, 0x1, -R3.reuse ;  /* 0x0000000106069824 */ /* 0x100fe400078e0a03 */
[----:B------:R-:W-:Y:S01]  /*1180*/  @!P1 IMAD R3, R2, R12, R3 ;  /* 0x0000000c02039224 */ /* 0x000fe200078e0203 */
[----:B------:R-:W-:Y:S01]  /*1190*/  IADD3 R2, PT, PT, -R16, RZ, RZ ;  /* 0x000000ff10027210 */ /* 0x000fe20007ffe1ff */
[----:B------:R-:W-:Y:S02]  /*11a0*/  @!P1 IMAD R5, R6, R10, R16 ;  /* 0x0000000a06059224 */ /* 0x000fe400078e0210 */
[----:B------:R-:W-:Y:S02]  /*11b0*/  @!P1 IMAD.MOV.U32 R16, RZ, RZ, R3 ;  /* 0x000000ffff109224 */ /* 0x000fe400078e0003 */
[----:B------:R-:W-:-:S02]  /*11c0*/  IMAD R2, R9, R2, R15 ;  /* 0x0000000209027224 */ /* 0x000fc400078e020f */
[----:B------:R-:W-:Y:S02]  /*11d0*/  IMAD R14, R5, R4, R7 ;  /* 0x00000004050e7224 */ /* 0x000fe400078e0207 */
[----:B------:R-:W-:Y:S02]  /*11e0*/  IMAD R15, R16, R9, R2 ;  /* 0x00000009100f7224 */ /* 0x000fe400078e0202 */
.L_x_15:
[----:B------:R-:W1:Y:S01]  /*11f0*/  LDCU UR4, c[0x0][0xb30] ;  /* 0x00016600ff0477ac */ /* 0x000e620008000800 */
[----:B------:R-:W2:Y:S08]  /*1200*/  S2UR UR37, SR_CgaCtaId ;  /* 0x00000000002579c3 */ /* 0x000eb00000008800 */
[----:B------:R-:W3:Y:S01]  /*1210*/  LDC R26, c[0x0][0xb24] ;  /* 0x0002c900ff1a7b82 */ /* 0x000ee20000000800 */
[----:B-1----:R-:W-:-:S09]  /*1220*/  UISETP.NE.AND UP1, UPT, UR4, 0x1, UPT ;  /* 0x000000010400788c */ /* 0x002fd2000bf25270 */
[----:B--2---:R-:W-:Y:S05]  /*1230*/  BRA.U UP1, `(.L_x_16) ;  /* 0x0000000101407547 */ /* 0x004fea000b800000 */
[----:B------:R-:W1:Y:S08]  /*1240*/  LDC.64 R4, c[0x0][0xb10] ;  /* 0x0002c400ff047b82 */ /* 0x000e700000000a00 */
[----:B------:R-:W2:Y:S08]  /*1250*/  LDC.64 R2, c[0x0][0xb18] ;  /* 0x0002c600ff027b82 */ /* 0x000eb00000000a00 */
[----:B------:R-:W4:Y:S08]  /*1260*/  LDC R6, c[0x0][0xb20] ;  /* 0x0002c800ff067b82 */ /* 0x000f300000000800 */
[----:B------:R-:W3:Y:S01]  /*1270*/  LDC R7, c[0x0][0xb0c] ;  /* 0x0002c300ff077b82 */ /* 0x000ee20000000800 */
[----:B-1----:R-:W-:-:S05]  /*1280*/  IMAD.HI.U32 R4, R15, R4, RZ ;  /* 0x000000040f047227 */ /* 0x002fca00078e00ff */
[----:B------:R-:W-:Y:S01]  /*1290*/  SHF.R.U32.HI R4, RZ, R5, R4 ;  /* 0x00000005ff047219 */ /* 0x000fe20000011604 */
[----:B--2---:R-:W-:Y:S01]  /*12a0*/  IMAD.HI.U32 R3, R14, R3, RZ ;  /* 0x000000030e037227 */ /* 0x004fe200078e00ff */
[----:B------:R-:W-:-:S04]  /*12b0*/  ISETP.NE.AND P0, PT, R2, 0x1, PT ;  /* 0x000000010200780c */ /* 0x000fc80003f05270 */
[----:B----4-:R-:W-:-:S04]  /*12c0*/  SHF.R.U32.HI R3, RZ, R6, R3 ;  /* 0x00000006ff037219 */ /* 0x010fc80000011603 */
[----:B------:R-:W-:Y:S02]  /*12d0*/  SEL R3, R14, R3, !P0 ;  /* 0x000000030e037207 */ /* 0x000fe40004000000 */
[----:B---3--:R-:W-:-:S04]  /*12e0*/  ISETP.NE.AND P1, PT, R7, 0x1, PT ;  /* 0x000000010700780c */ /* 0x008fc80003f25270 */
[----:B------:R-:W-:-:S05]  /*12f0*/  SEL R4, R15, R4, !P1 ;  /* 0x000000040f047207 */ /* 0x000fca0004800000 */
[----:B------:R-:W-:Y:S02]  /*1300*/  IMAD.IADD R5, R3, 0x1, -R4 ;  /* 0x0000000103057824 */ /* 0x000fe400078e0a04 */
[----:B------:R-:W-:Y:S02]  /*1310*/  IMAD.IADD R3, R4, 0x1, -R3 ;  /* 0x0000000104037824 */ /* 0x000fe400078e0a03 */
[----:B------:R-:W-:Y:S02]  /*1320*/  IMAD R15, R5, R7, R15 ;  /* 0x00000007050f7224 */ /* 0x000fe400078e020f */
[----:B------:R-:W-:-:S07]  /*1330*/  IMAD R14, R3, R2, R14 ;  /* 0x00000002030e7224 */ /* 0x000fce00078e020e */
.L_x_16:
[----:B------:R-:W-:Y:S01]  /*1340*/  BAR.SYNC.DEFER_BLOCKING 0x0 ;  /* 0x0000000000007b1d */ /* 0x000fe20000010000 */
[----:B------:R-:W-:Y:S01]  /*1350*/  UISETP.NE.AND UP1, UPT, UR8, 0x2, UPT ;  /* 0x000000020800788c */ /* 0x000fe2000bf25270 */
[----:B------:R-:W-:Y:S02]  /*1360*/  ISETP.NE.OR P5, PT, R0, 0x2, !P5 ;  /* 0x000000020000780c */ /* 0x000fe40006fa5670 */
[----:B------:R-:W-:-:S06]  /*1370*/  LOP3.LUT R2, R77, 0x1f, RZ, 0xc0, !PT ;  /* 0x0000001f4d027812 */ /* 0x000fcc00078ec0ff */
[----:B------:R-:W-:Y:S05]  /*1380*/  BRA.U UP1, `(.L_x_17) ;  /* 0x0000001101907547 */ /* 0x000fea000b800000 */
[----:B------:R-:W1:Y:S01]  /*1390*/  LDCU UR13, c[0x0][0x38c] ;  /* 0x00007180ff0d77ac */ /* 0x000e620008000800 */
[----:B------:R-:W2:Y:S01]  /*13a0*/  LDC R8, c[0x0][0x370] ;  /* 0x0000dc00ff087b82 */ /* 0x000ea20000000800 */
[----:B------:R-:W-:Y:S01]  /*13b0*/  PLOP3.LUT P1, PT, PT, PT, UP2, 0x80, 0x8 ;  /* 0x000000000008781c */ /* 0x000fe20003f2f028 */
[----:B------:R-:W-:Y:S01]  /*13c0*/  IMAD.MOV.U32 R17, RZ, RZ, 0x1 ;  /* 0x00000001ff117424 */ /* 0x000fe200078e00ff */
[----:B------:R-:W-:Y:S01]  /*13d0*/  ISETP.EQ.OR P4, PT, R2, RZ, P5 ;  /* 0x000000ff0200720c */ /* 0x000fe20002f82670 */
[----:B------:R-:W-:Y:S01]  /*13e0*/  IMAD.MOV.U32 R16, RZ, RZ, RZ ;  /* 0x000000ffff107224 */ /* 0x000fe200078e00ff */
[----:B------:R-:W-:Y:S02]  /*13f0*/  PLOP3.LUT P1, PT, P1, PT, PT, 0x8, 0x80 ;  /* 0x000000000080781c */ /* 0x000fe40000f2e170 */
[----:B------:R-:W-:Y:S01]  /*1400*/  CS2R R12, SRZ ;  /* 0x00000000000c7805 */ /* 0x000fe2000001ff00 */
[----:B------:R-:W-:Y:S01]  /*1410*/  IMAD.MOV.U32 R11, RZ, RZ, 0x1 ;  /* 0x00000001ff0b7424 */ /* 0x000fe200078e00ff */
[----:B------:R-:W4:Y:S01]  /*1420*/  LDC R0, c[0x0][0x374] ;  /* 0x0000dd00ff007b82 */ /* 0x000f220000000800 */
[----:B------:R-:W2:Y:S01]  /*1430*/  LDCU.64 UR22, c[0x0][0x348] ;  /* 0x00006900ff1677ac */ /* 0x000ea20008000a00 */
[----:B------:R-:W-:Y:S01]  /*1440*/  UMOV UR6, URZ ;  /* 0x000000ff00067c82 */ /* 0x000fe20008000000 */
[----:B-1----:R-:W-:-:S04]  /*1450*/  UIADD3 UR5, UPT, UPT, UR13, 0x3f, URZ ;  /* 0x0000003f0d057890 */ /* 0x002fc8000fffe0ff */
[----:B------:R-:W-:-:S04]  /*1460*/  USHF.R.S32.HI UR4, URZ, 0x1f, UR5 ;  /* 0x0000001fff047899 */ /* 0x000fc80008011405 */
[----:B------:R-:W-:-:S04]  /*1470*/  ULEA.HI UR4, UR4, UR5, URZ, 0x6 ;  /* 0x0000000504047291 */ /* 0x000fc8000f8f30ff */
[----:B------:R-:W-:Y:S02]  /*1480*/  USHF.R.S32.HI UR15, URZ, 0x6, UR4 ;  /* 0x00000006ff0f7899 */ /* 0x000fe40008011404 */
[----:B------:R-:W-:Y:S02]  /*1490*/  UIADD3 UR4, UPT, UPT, UR13, -0x1, URZ ;  /* 0xffffffff0d047890 */ /* 0x000fe4000fffe0ff */
[----:B------:R-:W-:Y:S02]  /*14a0*/  UISETP.LT.U32.AND UP0, UPT, UR15, 0x3, UPT ;  /* 0x000000030f00788c */ /* 0x000fe4000bf01070 */
[----:B------:R-:W-:Y:S02]  /*14b0*/  UISETP.GE.U32.AND UP1, UPT, UR4, -0x7f, UPT ;  /* 0xffffff810400788c */ /* 0x000fe4000bf26070 */
[----:B------:R-:W-:Y:S02]  /*14c0*/  USEL UR14, UR15, 0x3, UP0 ;  /* 0x000000030f0e7887 */ /* 0x000fe40008000000 */
[----:B------:R-:W-:-:S02]  /*14d0*/  UIADD3 UR13, UPT, UPT, UR13, 0x7e, URZ ;  /* 0x0000007e0d0d7890 */ /* 0x000fc4000fffe0ff */
[----:B------:R-:W-:Y:S02]  /*14e0*/  UIADD3 UR5, UPT, UPT, UR14, -0x1, URZ ;  /* 0xffffffff0e057890 */ /* 0x000fe4000fffe0ff */
[----:B------:R-:W-:-:S03]  /*14f0*/  UIADD3 UR7, UPT, UPT, UR15, -UR14, URZ ;  /* 0x8000000e0f077290 */ /* 0x000fc6000fffe0ff */
[----:B------:R-:W-:-:S04]  /*1500*/  @UP1 UIADD3 UR5, UPT, UPT, UR14, URZ, URZ ;  /* 0x000000ff0e051290 */ /* 0x000fc8000fffe0ff */
[----:B--2---:R-:W-:-:S12]  /*1510*/  UIADD3 UR5, UPT, UPT, UR5, 0x1, URZ ;  /* 0x0000000105057890 */ /* 0x004fd8000fffe0ff */
.L_x_35:
[----:B------:R-:W-:Y:S01]  /*1520*/  UISETP.NE.AND UP0, UPT, UR37, URZ, UPT ;  /* 0x000000ff2500728c */ /* 0x000fe2000bf05270 */
[----:B------:R-:W1:Y:S08]  /*1530*/  S2UR UR37, SR_CgaCtaId ;  /* 0x00000000002579c3 */ /* 0x000e700000008800 */
[----:B------:R-:W-:Y:S05]  /*1540*/  BRA.U UP0, `(.L_x_18) ;  /* 0x0000000100347547 */ /* 0x000fea000b800000 */
[----:B------:R-:W2:Y:S01]  /*1550*/  S2R R2, SR_CgaCtaId ;  /* 0x0000000000027919 */ /* 0x000ea20000008800 */
[----:B------:R-:W-:-:S04]  /*1560*/  MOV R3, 0x400 ;  /* 0x0000040000037802 */ /* 0x000fc80000000f00 */
[----:B--2---:R-:W-:Y:S02]  /*1570*/  LEA R2, R2, R3, 0x18 ;  /* 0x0000000302027211 */ /* 0x004fe400078ec0ff */
[----:B------:R-:W-:-:S03]  /*1580*/  SHF.L.U32 R3, R11, 0x1f, RZ ;  /* 0x0000001f0b037819 */ /* 0x000fc600000006ff */
[----:B------:R-:W-:-:S04]  /*1590*/  IMAD R2, R12, 0x8, R2 ;  /* 0x000000080c027824 */ /* 0x000fc800078e0202 */
[----:B------:R-:W2:Y:S02]  /*15a0*/  SYNCS.PHASECHK.TRANS64.TRYWAIT P0, [R2+URZ+0xf0], R3 ;  /* 0x0000f003020075a7 */ /* 0x000ea400080011ff */
[----:B--2---:R-:W-:Y:S05]  /*15b0*/  @!P0 BRA `(.L_x_19) ;  /* 0x0000006400548947 */ /* 0x004fea0003800000 */
.L_x_130:
[----:B------:R-:W-:Y:S01]  /*15c0*/  VIADD R12, R12, 0x1 ;  /* 0x000000010c0c7836 */ /* 0x000fe20000000000 */
[----:B------:R2:W-:Y:S04]  /*15d0*/  SYNCS.ARRIVE.TRANS64.A1T0 RZ, [R2+URZ+0xe0], RZ ;  /* 0x0000e0ff02ff79a7 */ /* 0x0005e800081000ff */
[----:B------:R-:W-:-:S04]  /*15e0*/  ISETP.NE.AND P0, PT, R12, 0x2, PT ;  /* 0x000000020c00780c */ /* 0x000fc80003f05270 */
[----:B------:R-:W-:Y:S02]  /*15f0*/  SEL R12, R12, RZ, P0 ;  /* 0x000000ff0c0c7207 */ /* 0x000fe40000000000 */
[----:B--2---:R-:W-:-:S04]  /*1600*/  SEL R2, RZ, 0x1, P0 ;  /* 0x00000001ff027807 */ /* 0x004fc80000000000 */
[----:B------:R-:W-:-:S07]  /*1610*/  LOP3.LUT R11, R11, R2, RZ, 0x3c, !PT ;  /* 0x000000020b0b7212 */ /* 0x000fce00078e3cff */
.L_x_18:
[----:B------:R-:W-:Y:S01]  /*1620*/  UMOV UR4, 0x400 ;  /* 0x0000040000047882 */ /* 0x000fe20000000000 */
[----:B------:R-:W-:Y:S01]  /*1630*/  SHF.L.U32 R2, R17, 0x1f, RZ ;  /* 0x0000001f11027819 */ /* 0x000fe200000006ff */
[----:B-1----:R-:W-:Y:S01]  /*1640*/  ULEA UR4, UR37, UR4, 0x18 ;  /* 0x0000000425047291 */ /* 0x002fe2000f8ec0ff */
[----:B------:R-:W-:Y:S01]  /*1650*/  R2UR UR35, R15 ;  /* 0x000000000f2372ca */ /* 0x000fe200000e0000 */
[----:B------:R-:W-:Y:S01]  /*1660*/  UISETP.GE.U32.AND UP0, UPT, UR13, 0x7f, UPT ;  /* 0x0000007f0d00788c */ /* 0x000fe2000bf06070 */
[----:B------:R-:W-:Y:S01]  /*1670*/  R2UR UR19, R14 ;  /* 0x000000000e1372ca */ /* 0x000fe200000e0000 */
[----:B------:R-:W-:Y:S01]  /*1680*/  ULEA UR8, UR6, UR4, 0x3 ;  /* 0x0000000406087291 */ /* 0x000fe2000f8e18ff */
[----:B------:R-:W-:-:S08]  /*1690*/  UMOV UR29, URZ ;  /* 0x000000ff001d7c82 */ /* 0x000fd00008000000 */
[----:B------:R1:W2:Y:S01]  /*16a0*/  SYNCS.PHASECHK.TRANS64.TRYWAIT P0, [UR8+0x18], R2 ;  /* 0x00001802ff0075a7 */ /* 0x0002a20008001108 */
[----:B------:R-:W-:Y:S02]  /*16b0*/  USHF.L.U32 UR35, UR35, 0x7, URZ ;  /* 0x0000000723237899 */ /* 0x000fe400080006ff */
[----:B------:R-:W-:Y:S01]  /*16c0*/  USHF.L.U32 UR19, UR19, 0x6, URZ ;  /* 0x0000000613137899 */ /* 0x000fe200080006ff */
[----:B------:R-:W-:Y:S11]  /*16d0*/  BRA.U !UP0, `(.L_x_20) ;  /* 0x0000000108d87547 */ /* 0x000ff6000b800000 */
[----:B------:R-:W-:Y:S01]  /*16e0*/  UMOV UR21, URZ ;  /* 0x000000ff00157c82 */ /* 0x000fe20008000000 */
[----:B------:R-:W-:-:S05]  /*16f0*/  UMOV UR42, UR6 ;  /* 0x00000006002a7c82 */ /* 0x000fca0008000000 */
.L_x_25:
[----:B-1----:R-:W-:Y:S01]  /*1700*/  ULEA UR33, UR42, UR4, 0x3 ;  /* 0x000000042a217291 */ /* 0x002fe2000f8e18ff */
[----:B--2---:R-:W-:Y:S01]  /*1710*/  @!P5 MOV R3, 0xc000 ;  /* 0x0000c0000003d802 */ /* 0x004fe20000000f00 */
[----:B--2---:R-:W-:Y:S10]  /*1720*/  @P0 BRA `(.L_x_21) ;  /* 0x00000000000c0947 */ /* 0x004ff40003800000 */
[----:B------:R-:W-:-:S04]  /*1730*/  SHF.L.U32 R4, R17, 0x1f, RZ ;  /* 0x0000001f11047819 */ /* 0x000fc800000006ff */
[----:B------:R-:W2:Y:S02]  /*1740*/  SYNCS.PHASECHK.TRANS64.TRYWAIT P0, [UR33+0x18], R4 ;  /* 0x00001804ff0075a7 */ /* 0x000ea40008001121 */
[----:B--2---:R-:W-:Y:S05]  /*1750*/  @!P0 BRA `(.L_x_22) ;  /* 0x0000006400008947 */ /* 0x004fea0003800000 */
.L_x_21:
[----:B------:R2:W-:Y:S01]  /*1760*/  @!P5 SYNCS.ARRIVE.TRANS64 RZ, [UR33], R3 ;  /* 0x00000003ffffd9a7 */ /* 0x0005e20008000021 */
[----:B------:R-:W-:Y:S04]  /*1770*/  BSSY.RECONVERGENT B0, `(.L_x_23) ;  /* 0x0000003000007945 */ /* 0x000fe80003800200 */
[----:B------:R-:W-:Y:S05]  /*1780*/  @P4 BRA `(.L_x_24) ;  /* 0x0000000000044947 */ /* 0x000fea0003800000 */
[----:B------:R-:W-:Y:S05]  /*1790*/  BPT.TRAP 0x1 ;  /* 0x000000040000795c */ /* 0x000fea0000300000 */
.L_x_24:
[----:B------:R-:W-:Y:S05]  /*17a0*/  BSYNC.RECONVERGENT B0 ;  /* 0x0000000000007941 */ /* 0x000fea0003800200 */
.L_x_23:
[----:B------:R-:W-:Y:S02]  /*17b0*/  UIADD3 UR6, UPT, UPT, UR42, 0x1, URZ ;  /* 0x000000012a067890 */ /* 0x000fe4000fffe0ff */
[----:B------:R-:W-:Y:S02]  /*17c0*/  ULEA UR24, UR42, UR4, 0xf ;  /* 0x000000042a187291 */ /* 0x000fe4000f8e78ff */
[----:B------:R-:W-:Y:S02]  /*17d0*/  UISETP.NE.AND UP0, UPT, UR6, 0x3, UPT ;  /* 0x000000030600788c */ /* 0x000fe4000bf05270 */
[----:B------:R-:W-:Y:S02]  /*17e0*/  UIADD3 UR40, UP1, UPT, UR22, 0x80, URZ ;  /* 0x0000008016287890 */ /* 0x000fe4000ff3e0ff */
[----:B------:R-:W-:Y:S02]  /*17f0*/  USEL UR9, URZ, 0x1, UP0 ;  /* 0x00000001ff097887 */ /* 0x000fe40008000000 */
[----:B------:R-:W-:-:S02]  /*1800*/  USEL UR6, UR6, URZ, UP0 ;  /* 0x000000ff06067287 */ /* 0x000fc40008000000 */
[----:B------:R-:W-:Y:S02]  /*1810*/  USHF.L.U32 UR34, UR21, 0x6, URZ ;  /* 0x0000000615227899 */ /* 0x000fe400080006ff */
[----:B------:R-:W-:Y:S01]  /*1820*/  ULEA UR8, UR6, UR4, 0x3 ;  /* 0x0000000406087291 */ /* 0x000fe2000f8e18ff */
[----:B------:R-:W-:Y:S01]  /*1830*/  LOP3.LUT R17, R17, UR9, RZ, 0x3c, !PT ;  /* 0x0000000911117c12 */ /* 0x000fe2000f8e3cff */
[----:B------:R-:W-:Y:S02]  /*1840*/  UIADD3 UR38, UP0, UPT, UR22, 0x180, URZ ;  /* 0x0000018016267890 */ /* 0x000fe4000ff1e0ff */
[----:B------:R-:W-:Y:S01]  /*1850*/  UIADD3.X UR41, UPT, UPT, URZ, UR23, URZ, UP1, !UPT ;  /* 0x00000017ff297290 */ /* 0x000fe20008ffe4ff */
[----:B-1----:R-:W-:Y:S01]  /*1860*/  SHF.L.U32 R2, R17, 0x1f, RZ ;  /* 0x0000001f11027819 */ /* 0x002fe200000006ff */
[----:B------:R-:W-:Y:S02]  /*1870*/  UIADD3 UR32, UPT, UPT, UR24, 0x8400, URZ ;  /* 0x0000840018207890 */ /* 0x000fe4000fffe0ff */
[----:B------:R-:W-:Y:S01]  /*1880*/  UIADD3 UR26, UPT, UPT, UR34, 0x20, URZ ;  /* 0x00000020221a7890 */ /* 0x000fe2000fffe0ff */
[----:B------:R1:W1:Y:S01]  /*1890*/  SYNCS.PHASECHK.TRANS64.TRYWAIT P0, [UR8+0x18], R2 ;  /* 0x00001802ff0075a7 */ /* 0x0002620008001108 */
[----:B------:R-:W-:-:S02]  /*18a0*/  ULEA UR8, UR42, UR4, 0xe ;  /* 0x000000042a087291 */ /* 0x000fc4000f8e70ff */
[----:B------:R-:W-:Y:S02]  /*18b0*/  UIADD3 UR24, UPT, UPT, UR24, 0xc400, URZ ;  /* 0x0000c40018187890 */ /* 0x000fe4000fffe0ff */
[----:B------:R-:W-:Y:S02]  /*18c0*/  UIADD3.X UR39, UPT, UPT, URZ, UR23, URZ, UP0, !UPT ;  /* 0x00000017ff277290 */ /* 0x000fe400087fe4ff */
[----:B------:R-:W-:Y:S02]  /*18d0*/  UIADD3 UR16, UPT, UPT, UR8, 0x20400, URZ ;  /* 0x0002040008107890 */ /* 0x000fe4000fffe0ff */
[----:B------:R-:W-:Y:S01]  /*18e0*/  UIADD3 UR8, UPT, UPT, UR8, 0x22400, URZ ;  /* 0x0002240008087890 */ /* 0x000fe2000fffe0ff */
[----:B------:R-:W-:Y:S01]  /*18f0*/  UMOV UR30, 0x0 ;  /* 0x00000000001e7882 */ /* 0x000fe20000000000 */
[----:B------:R-:W-:Y:S01]  /*1900*/  UMOV UR31, 0x10000000 ;  /* 0x10000000001f7882 */ /* 0x000fe20000000000 */
[----:B------:R-:W-:Y:S01]  /*1910*/  UMOV UR25, UR33 ;  /* 0x0000002100197c82 */ /* 0x000fe20008000000 */
[----:B------:R-:W-:Y:S01]  /*1920*/  UMOV UR27, UR35 ;  /* 0x00000023001b7c82 */ /* 0x000fe20008000000 */
[----:B------:R-:W-:Y:S01]  /*1930*/  UMOV UR28, UR36 ;  /* 0x00000024001c7c82 */ /* 0x000fe20008000000 */
[----:B------:R-:W-:Y:S01]  /*1940*/  UMOV UR17, UR33 ;  /* 0x0000002100117c82 */ /* 0x000fe20008000000 */
[----:B------:R-:W-:Y:S01]  /*1950*/  UMOV UR20, UR36 ;  /* 0x0000002400147c82 */ /* 0x000fe20008000000 */
[----:B------:R-:W-:Y:S01]  /*1960*/  UMOV UR18, UR34 ;  /* 0x0000002200127c82 */ /* 0x000fe20008000000 */
[----:B------:R1:W-:Y:S01]  /*1970*/  UTMALDG.3D [UR32], [UR40], desc[UR30] ;  /* 0x00001e20280075b4 */ /* 0x0003e20008011000 */
[----:B------:R-:W-:Y:S01]  /*1980*/  UMOV UR11, UR19 ;  /* 0x00000013000b7c82 */ /* 0x000fe20008000000 */
[----:B------:R-:W-:Y:S01]  /*1990*/  UMOV UR12, UR36 ;  /* 0x00000024000c7c82 */ /* 0x000fe20008000000 */
[----:B------:R-:W-:Y:S01]  /*19a0*/  UMOV UR9, UR33 ;  /* 0x0000002100097c82 */ /* 0x000fe20008000000 */
[----:B------:R-:W-:Y:S01]  /*19b0*/  UMOV UR10, UR26 ;  /* 0x0000001a000a7c82 */ /* 0x000fe20008000000 */
[----:B------:R-:W-:Y:S01]  /*19c0*/  UIADD3 UR21, UPT, UPT, UR21, 0x1, URZ ;  /* 0x0000000115157890 */ /* 0x000fe2000fffe0ff */
[----:B------:R-:W-:Y:S01]  /*19d0*/  UMOV UR29, UR5 ;  /* 0x00000005001d7c82 */ /* 0x000fe20008000000 */
[----:B------:R1:W-:Y:S02]  /*19e0*/  UTMALDG.3D [UR24], [UR40], desc[UR30] ;  /* 0x00001e18280075b4 */ /* 0x0003e40008011000 */
[----:B------:R-:W-:Y:S01]  /*19f0*/  UISETP.NE.AND UP0, UPT, UR21, UR5, UPT ;  /* 0x000000051500728c */ /* 0x000fe2000bf05270 */
[----:B------:R-:W-:Y:S01]  /*1a00*/  UMOV UR42, UR6 ;  /* 0x00000006002a7c82 */ /* 0x000fe20008000000 */
[----:B------:R1:W-:Y:S01]  /*1a10*/  UTMALDG.3D [UR16], [UR38], desc[UR30] ;  /* 0x00001e10260075b4 */ /* 0x0003e20008011000 */
[----:B------:R1:W-:Y:S06]  /*1a20*/  UTMALDG.3D [UR8], [UR38], desc[UR30] ;  /* 0x00001e08260075b4 */ /* 0x0003ec0008011000 */
[----:B------:R-:W-:Y:S05]  /*1a30*/  BRA.U UP0, `(.L_x_25) ;  /* 0xfffffffd00307547 */ /* 0x000fea000b83ffff */
.L_x_20:
[----:B-1----:R-:W-:Y:S01]  /*1a40*/  ULEA UR8, UR6, UR4, 0x3 ;  /* 0x0000000406087291 */ /* 0x002fe2000f8e18ff */
[----:B------:R-:W-:Y:S01]  /*1a50*/  SHF.L.U32 R2, R17, 0x1f, RZ ;  /* 0x0000001f11027819 */ /* 0x000fe200000006ff */
[----:B------:R-:W-:Y:S01]  /*1a60*/  @!P1 SYNCS.ARRIVE.TRANS64.A1T0 RZ, [UR4+0x78], RZ ;  /* 0x000078ffffff99a7 */ /* 0x000fe20008100004 */
[----:B------:R-:W-:-:S06]  /*1a70*/  UISETP.GT.AND UP0, UPT, UR15, UR14, UPT ;  /* 0x0000000e0f00728c */ /* 0x000fcc000bf04270 */
[----:B--2---:R1:W2:Y:S03]  /*1a80*/  SYNCS.PHASECHK.TRANS64.TRYWAIT P0, [UR8+0x18], R2 ;  /* 0x00001802ff0075a7 */ /* 0x0042a60008001108 */
[----:B------:R-:W-:Y:S05]  /*1a90*/  BRA.U !UP0, `(.L_x_26) ;  /* 0x0000000108d47547 */ /* 0x000fea000b800000 */
[----:B------:R-:W-:Y:S01]  /*1aa0*/  UIADD3 UR21, UPT, UPT, UR7, UR29, URZ ;  /* 0x0000001d07157290 */ /* 0x000fe2000fffe0ff */
[----:B------:R-:W-:-:S11]  /*1ab0*/  UMOV UR42, UR6 ;  /* 0x00000006002a7c82 */ /* 0x000fd60008000000 */
.L_x_31:
[----:B-1----:R-:W-:Y:S01]  /*1ac0*/  ULEA UR33, UR42, UR4, 0x3 ;  /* 0x000000042a217291 */ /* 0x002fe2000f8e18ff */
[----:B--2---:R-:W-:Y:S01]  /*1ad0*/  @!P5 MOV R3, 0xc000 ;  /* 0x0000c0000003d802 */ /* 0x004fe20000000f00 */
[----:B--2---:R-:W-:Y:S10]  /*1ae0*/  @P0 BRA `(.L_x_27) ;  /* 0x00000000000c0947 */ /* 0x004ff40003800000 */
[----:B------:R-:W-:-:S04]  /*1af0*/  SHF.L.U32 R4, R17, 0x1f, RZ ;  /* 0x0000001f11047819 */ /* 0x000fc800000006ff */
[----:B------:R-:W2:Y:S02]  /*1b00*/  SYNCS.PHASECHK.TRANS64.TRYWAIT P0, [UR33+0x18], R4 ;  /* 0x00001804ff0075a7 */ /* 0x000ea40008001121 */
[----:B--2---:R-:W-:Y:S05]  /*1b10*/  @!P0 BRA `(.L_x_28) ;  /* 0x0000006000288947 */ /* 0x004fea0003800000 */
.L_x_27:
[----:B------:R2:W-:Y:S01]  /*1b20*/  @!P5 SYNCS.ARRIVE.TRANS64 RZ, [UR33], R3 ;  /* 0x00000003ffffd9a7 */ /* 0x0005e20008000021 */
[----:B------:R-:W-:Y:S04]  /*1b30*/  BSSY.RECONVERGENT B0, `(.L_x_29) ;  /* 0x0000003000007945 */ /* 0x000fe80003800200 */
[----:B------:R-:W-:Y:S05]  /*1b40*/  @P4 BRA `(.L_x_30) ;  /* 0x0000000000044947 */ /* 0x000fea0003800000 */
[----:B------:R-:W-:Y:S05]  /*1b50*/  BPT.TRAP 0x1 ;  /* 0x000000040000795c */ /* 0x000fea0000300000 */
.L_x_30:
[----:B------:R-:W-:Y:S05]  /*1b60*/  BSYNC.RECONVERGENT B0 ;  /* 0x0000000000007941 */ /* 0x000fea0003800200 */
.L_x_29:
        /* <DEDUP_REMOVED lines=32> */
[----:B------:R-:W-:Y:S01]  /*1d70*/  UMOV UR10, UR26 ;  /* 0x0000001a000a7c82 */ /* 0x000fe20008000000 */
[----:B------:R-:W-:Y:S01]  /*1d80*/  UIADD3 UR29, UPT, UPT, UR29, 0x1, URZ ;  /* 0x000000011d1d7890 */ /* 0x000fe2000fffe0ff */
[----:B------:R1:W-:Y:S01]  /*1d90*/  UTMALDG.3D [UR24], [UR40], desc[UR30] ;  /* 0x00001e18280075b4 */ /* 0x0003e20008011000 */
[----:B------:R-:W-:-:S02]  /*1da0*/  UMOV UR42, UR6 ;  /* 0x00000006002a7c82 */ /* 0x000fc40008000000 */
[----:B------:R-:W-:Y:S01]  /*1db0*/  UISETP.NE.AND UP0, UPT, UR29, UR21, UPT ;  /* 0x000000151d00728c */ /* 0x000fe2000bf05270 */
[----:B------:R1:W-:Y:S01]  /*1dc0*/  UTMALDG.3D [UR16], [UR38], desc[UR30] ;  /* 0x00001e10260075b4 */ /* 0x0003e20008011000 */
[----:B------:R1:W-:Y:S07]  /*1dd0*/  UTMALDG.3D [UR8], [UR38], desc[UR30] ;  /* 0x00001e08260075b4 */ /* 0x0003ee0008011000 */
[----:B------:R-:W-:Y:S05]  /*1de0*/  BRA.U UP0, `(.L_x_31) ;  /* 0xfffffffd00347547 */ /* 0x000fea000b83ffff */
.L_x_26:
[C---:B-1----:R-:W-:Y:S01]  /*1df0*/  LEA R2, R16.reuse, UR4, 0x3 ;  /* 0x0000000410027c11 */ /* 0x042fe2000f8e18ff */
[----:B------:R-:W-:Y:S01]  /*1e00*/  NOP ;  /* 0x0000000000007918 */ /* 0x000fe20000000000 */
[----:B--2---:R-:W-:Y:S02]  /*1e10*/  SHF.L.U32 R3, R13, 0x1f, RZ ;  /* 0x0000001f0d037819 */ /* 0x004fe400000006ff */
[----:B------:R-:W-:Y:S02]  /*1e20*/  LEA R4, R16, UR4, 0x4 ;  /* 0x0000000410047c11 */ /* 0x000fe4000f8e20ff */
[----:B------:R-:W1:Y:S02]  /*1e30*/  SYNCS.PHASECHK.TRANS64.TRYWAIT P0, [R2+URZ+0x80], R3 ;  /* 0x00008003020075a7 */ /* 0x000e6400080011ff */
[----:B-1----:R-:W-:Y:S05]  /*1e40*/  @!P0 BRA `(.L_x_32) ;  /* 0x0000005c00748947 */ /* 0x002fea0003800000 */
.L_x_133:
[----:B------:R-:W2:Y:S01]  /*1e50*/  LDS.128 R4, [R4+0x110] ;  /* 0x0001100004047984 */ /* 0x000ea20000000c00 */
[----:B---3--:R-:W-:Y:S01]  /*1e60*/  ISETP.GE.AND P0, PT, R26, 0x1, PT ;  /* 0x000000011a00780c */ /* 0x008fe20003f06270 */
[----:B-1----:R-:W-:Y:S01]  /*1e70*/  VIADD R2, R2, 0x90 ;  /* 0x0000009002027836 */ /* 0x002fe20000000000 */
[----:B------:R-:W-:Y:S01]  /*1e80*/  @!PT LDS RZ, [RZ] ;  /* 0x00000000fffff984 */ /* 0x000fe20000000800 */
[----:B------:R-:W-:Y:S01]  /*1e90*/  @!PT LDS RZ, [RZ] ;  /* 0x00000000fffff984 */ /* 0x000fe20000000800 */
[----:B------:R-:W-:Y:S01]  /*1ea0*/  @!PT LDS RZ, [RZ] ;  /* 0x00000000fffff984 */ /* 0x000fe20000000800 */
[----:B------:R-:W-:Y:S01]  /*1eb0*/  @!PT LDS RZ, [RZ] ;  /* 0x00000000fffff984 */ /* 0x000fe20000000800 */
[----:B------:R1:W-:Y:S06]  /*1ec0*/  MEMBAR.ALL.CTA ;  /* 0x0000000000007992 */ /* 0x0003ec0000008000 */
[----:B-1----:R-:W1:Y:S01]  /*1ed0*/  FENCE.VIEW.ASYNC.S ;  /* 0x00000000000073c6 */ /* 0x002e620000000000 */
[----:B------:R-:W-:-:S04]  /*1ee0*/  PRMT R2, RZ, 0x654, R2 ;  /* 0x00000654ff027816 */ /* 0x000fc80000000002 */
[----:B-1----:R1:W-:Y:S01]  /*1ef0*/  SYNCS.ARRIVE.TRANS64.RED.A1T0 RZ, [R2+URZ], RZ ;  /* 0x000000ff02ff79a7 */ /* 0x0023e200081004ff */
[----:B--2---:R-:W-:-:S13]  /*1f00*/  LOP3.LUT P2, RZ, R6, 0x1, RZ, 0xc0, !PT ;  /* 0x0000000106ff7812 */ /* 0x004fda000784c0ff */
[----:B------:R-:W-:Y:S01]  /*1f10*/  @P2 SHF.R.U32.HI R3, RZ, 0x10, R5 ;  /* 0x00000010ff032819 */ /* 0x000fe20000011605 */
[----:B------:R-:W-:Y:S01]  /*1f20*/  VOTEU.ANY UP0, P2 ;  /* 0x0000000000ff7886 */ /* 0x000fe20001000100 */
[----:B------:R-:W-:Y:S02]  /*1f30*/  @P2 MOV R10, R4 ;  /* 0x00000004000a2202 */ /* 0x000fe40000000f00 */
[----:B------:R-:W-:Y:S02]  /*1f40*/  @P2 R2UR.BROADCAST UR8, R3 ;  /* 0x00000000030822ca */ /* 0x000fe400008e0000 */
[----:B------:R-:W-:-:S11]  /*1f50*/  @P2 LOP3.LUT R9, R5, 0xffff, RZ, 0xc0, !PT ;  /* 0x0000ffff05092812 */ /* 0x000fd600078ec0ff */
[----:B------:R-:W-:Y:S01]  /*1f60*/  @UP0 UMOV UR36, UR8 ;  /* 0x0000000800240c82 */ /* 0x000fe20008000000 */
[----:B-1----:R-:W-:Y:S05]  /*1f70*/  @!P0 BRA `(.L_x_33) ;  /* 0x0000000000b88947 */ /* 0x002fea0003800000 */
[----:B------:R-:W4:Y:S01]  /*1f80*/  LDC.64 R4, c[0x0][0xb18] ;  /* 0x0002c600ff047b82 */ /* 0x000f220000000a00 */
[----:B------:R-:W-:-:S07]  /*1f90*/  ISETP.NE.AND P3, PT, R26, 0x1, PT ;  /* 0x000000011a00780c */ /* 0x000fce0003f65270 */
[----:B------:R-:W1:Y:S08]  /*1fa0*/  LDC.64 R6, c[0x0][0xb10] ;  /* 0x0002c400ff067b82 */ /* 0x000e700000000a00 */
[----:B------:R-:W2:Y:S08]  /*1fb0*/  LDC R14, c[0x0][0xb20] ;  /* 0x0002c800ff0e7b82 */ /* 0x000eb00000000800 */
[----:B------:R-:W3:Y:S01]  /*1fc0*/  LDC R15, c[0x0][0xb0c] ;  /* 0x0002c300ff0f7b82 */ /* 0x000ee20000000800 */
[----:B----4-:R-:W-:Y:S01]  /*1fd0*/  IMAD.HI.U32 R19, R0, R5, RZ ;  /* 0x0000000500137227 */ /* 0x010fe200078e00ff */
[----:B------:R-:W-:-:S03]  /*1fe0*/  ISETP.NE.AND P0, PT, R4, 0x1, PT ;  /* 0x000000010400780c */ /* 0x000fc60003f05270 */
[----:B------:R-:W-:-:S03]  /*1ff0*/  IMAD.HI.U32 R5, R9, R5, RZ ;  /* 0x0000000509057227 */ /* 0x000fc600078e00ff */
[----:B------:R-:W4:Y:S01]  /*2000*/  LDC.64 R2, c[0x0][0xb28] ;  /* 0x0002ca00ff027b82 */ /* 0x000f220000000a00 */
[----:B-1----:R-:W-:-:S04]  /*2010*/  IMAD.HI.U32 R20, R8, R6, RZ ;  /* 0x0000000608147227 */ /* 0x002fc800078e00ff */
[----:B------:R-:W-:Y:S01]  /*2020*/  IMAD.HI.U32 R21, R10, R6, RZ ;  /* 0x000000060a157227 */ /* 0x000fe200078e00ff */
[----:B------:R-:W-:Y:S02]  /*2030*/  SHF.R.U32.HI R20, RZ, R7, R20 ;  /* 0x00000007ff147219 */ /* 0x000fe40000011614 */
[-C--:B--2---:R-:W-:Y:S02]  /*2040*/  SHF.R.U32.HI R19, RZ, R14.reuse, R19 ;  /* 0x0000000eff137219 */ /* 0x084fe40000011613 */
[----:B------:R-:W-:Y:S02]  /*2050*/  SHF.R.U32.HI R5, RZ, R14, R5 ;  /* 0x0000000eff057219 */ /* 0x000fe40000011605 */
[----:B------:R-:W-:Y:S02]  /*2060*/  SEL R19, R0, R19, !P0 ;  /* 0x0000001300137207 */ /* 0x000fe40004000000 */
[----:B------:R-:W-:Y:S02]  /*2070*/  SHF.R.U32.HI R21, RZ, R7, R21 ;  /* 0x00000007ff157219 */ /* 0x000fe40000011615 */
[----:B---3--:R-:W-:-:S02]  /*2080*/  ISETP.NE.AND P1, PT, R15, 0x1, PT ;  /* 0x000000010f00780c */ /* 0x008fc40003f25270 */
[----:B------:R-:W-:Y:S02]  /*2090*/  SEL R5, R9, R5, !P0 ;  /* 0x0000000509057207 */ /* 0x000fe40004000000 */
[----:B------:R-:W-:Y:S02]  /*20a0*/  SEL R20, R8, R20, !P1 ;  /* 0x0000001408147207 */ /* 0x000fe40004800000 */
[----:B------:R-:W-:Y:S01]  /*20b0*/  SEL R21, R10, R21, !P1 ;  /* 0x000000150a157207 */ /* 0x000fe20004800000 */
[----:B----4-:R-:W-:-:S04]  /*20c0*/  IMAD.HI.U32 R18, R19, R2, RZ ;  /* 0x0000000213127227 */ /* 0x010fc800078e00ff */
        /* <DEDUP_REMOVED lines=10> */
[----:B------:R-:W-:-:S04]  /*2170*/  @!P0 IMAD.HI.U32 R7, R21, R2, RZ ;  /* 0x0000000215078227 */ /* 0x000fc800078e00ff */
[----:B------:R-:W-:Y:S01]  /*2180*/  IMAD.MOV R2, RZ, RZ, -R6 ;  /* 0x000000ffff027224 */ /* 0x000fe200078e0a06 */
[----:B------:R-:W-:Y:S02]  /*2190*/  @!P0 SHF.R.U32.HI R3, RZ, R3, R7 ;  /* 0x00000003ff038219 */ /* 0x000fe40000011607 */
[----:B------:R-:W-:Y:S01]  /*21a0*/  IADD3 R7, PT, PT, -R5, RZ, RZ ;  /* 0x000000ff05077210 */ /* 0x000fe20007ffe1ff */
[----:B------:R-:W-:Y:S01]  /*21b0*/  IMAD R2, R26, R2, R5 ;  /* 0x000000021a027224 */ /* 0x000fe200078e0205 */
        /* <DEDUP_REMOVED lines=10> */
.L_x_33:
[----:B------:R-:W1:Y:S02]  /*2260*/  LDCU UR8, c[0x0][0xb30] ;  /* 0x00016600ff0877ac */ /* 0x000e640008000800 */
[----:B-1----:R-:W-:-:S09]  /*2270*/  UISETP.NE.AND UP0, UPT, UR8, 0x1, UPT ;  /* 0x000000010800788c */ /* 0x002fd2000bf05270 */
[----:B------:R-:W-:Y:S05]  /*2280*/  BRA.U UP0, `(.L_x_34) ;  /* 0x0000000100407547 */ /* 0x000fea000b800000 */
[----:B------:R-:W1:Y:S08]  /*2290*/  LDC.64 R4, c[0x0][0xb10] ;  /* 0x0002c400ff047b82 */ /* 0x000e700000000a00 */
[----:B------:R-:W2:Y:S08]  /*22a0*/  LDC.64 R2, c[0x0][0xb18] ;  /* 0x0002c600ff027b82 */ /* 0x000eb00000000a00 */
[----:B------:R-:W3:Y:S08]  /*22b0*/  LDC R6, c[0x0][0xb20] ;  /* 0x0002c800ff067b82 */ /* 0x000ef00000000800 */
[----:B------:R-:W4:Y:S01]  /*22c0*/  LDC R7, c[0x0][0xb0c] ;  /* 0x0002c300ff077b82 */ /* 0x000f220000000800 */
[----:B-1----:R-:W-:-:S05]  /*22d0*/  IMAD.HI.U32 R4, R10, R4, RZ ;  /* 0x000000040a047227 */ /* 0x002fca00078e00ff */
[----:B------:R-:W-:Y:S01]  /*22e0*/  SHF.R.U32.HI R4, RZ, R5, R4 ;  /* 0x00000005ff047219 */ /* 0x000fe20000011604 */
[----:B--2---:R-:W-:Y:S01]  /*22f0*/  IMAD.HI.U32 R3, R9, R3, RZ ;  /* 0x0000000309037227 */ /* 0x004fe200078e00ff */
[----:B------:R-:W-:-:S04]  /*2300*/  ISETP.NE.AND P0, PT, R2, 0x1, PT ;  /* 0x000000010200780c */ /* 0x000fc80003f05270 */
[----:B---3--:R-:W-:-:S04]  /*2310*/  SHF.R.U32.HI R3, RZ, R6, R3 ;  /* 0x00000006ff037219 */ /* 0x008fc80000011603 */
[----:B------:R-:W-:Y:S02]  /*2320*/  SEL R3, R9, R3, !P0 ;  /* 0x0000000309037207 */ /* 0x000fe40004000000 */
[----:B----4-:R-:W-:-:S04]  /*2330*/  ISETP.NE.AND P1, PT, R7, 0x1, PT ;  /* 0x000000010700780c */ /* 0x010fc80003f25270 */
[----:B------:R-:W-:-:S05]  /*2340*/  SEL R4, R10, R4, !P1 ;  /* 0x000000040a047207 */ /* 0x000fca0004800000 */
[----:B------:R-:W-:Y:S02]  /*2350*/  IMAD.IADD R5, R3, 0x1, -R4 ;  /* 0x0000000103057824 */ /* 0x000fe400078e0a04 */
[----:B------:R-:W-:Y:S02]  /*2360*/  IMAD.IADD R3, R4, 0x1, -R3 ;  /* 0x0000000104037824 */ /* 0x000fe400078e0a03 */
[----:B------:R-:W-:Y:S02]  /*2370*/  IMAD R10, R5, R7, R10 ;  /* 0x00000007050a7224 */ /* 0x000fe400078e020a */
[----:B------:R-:W-:-:S07]  /*2380*/  IMAD R9, R3, R2, R9 ;  /* 0x0000000203097224 */ /* 0x000fce00078e0209 */
.L_x_34:
[----:B------:R-:W-:Y:S01]  /*2390*/  VIADD R16, R16, 0x1 ;  /* 0x0000000110107836 */ /* 0x000fe20000000000 */
[----:B------:R-:W-:Y:S01]  /*23a0*/  PLOP3.LUT P1, PT, PT, PT, PT, 0x80, 0x8 ;  /* 0x000000000008781c */ /* 0x000fe20003f2f070 */
[----:B------:R-:W-:Y:S02]  /*23b0*/  IMAD.IADD R15, R10, 0x1, R63 ;  /* 0x000000010a0f7824 */ /* 0x000fe400078e023f */
[----:B------:R-:W-:Y:S01]  /*23c0*/  IMAD.IADD R14, R9, 0x1, R62 ;  /* 0x00000001090e7824 */ /* 0x000fe200078e023e */
[----:B------:R-:W-:-:S04]  /*23d0*/  ISETP.NE.AND P0, PT, R16, 0x2, PT ;  /* 0x000000021000780c */ /* 0x000fc80003f05270 */
[----:B------:R-:W-:Y:S02]  /*23e0*/  SEL R2, RZ, 0x1, P0 ;  /* 0x00000001ff027807 */ /* 0x000fe40000000000 */
[----:B------:R-:W-:Y:S02]  /*23f0*/  SEL R16, R16, RZ, P0 ;  /* 0x000000ff10107207 */ /* 0x000fe40000000000 */
[----:B------:R-:W-:Y:S01]  /*2400*/  LOP3.LUT R13, R13, R2, RZ, 0x3c, !PT ;  /* 0x000000020d0d7212 */ /* 0x000fe200078e3cff */
[----:B------:R-:W-:Y:S06]  /*2410*/  @P2 BRA `(.L_x_35) ;  /* 0xfffffff000402947 */ /* 0x000fec000383ffff */
[----:B------:R-:W-:Y:S01]  /*2420*/  UIADD3 UR4, UPT, UPT, UR4, 0x18, URZ ;  /* 0x0000001804047890 */ /* 0x000fe2000fffe0ff */
[----:B------:R-:W-:-:S03]  /*2430*/  SHF.L.U32 R2, R17, 0x1f, RZ ;  /* 0x0000001f11027819 */ /* 0x000fc600000006ff */
[----:B------:R-:W-:-:S09]  /*2440*/  ULEA UR5, UR6, UR4, 0x3 ;  /* 0x0000000406057291 */ /* 0x000fd2000f8e18ff */
[----:B------:R-:W1:Y:S02]  /*2450*/  SYNCS.PHASECHK.TRANS64.TRYWAIT P0, [UR5], R2 ;  /* 0x00000002ff0075a7 */ /* 0x000e640008001105 */
[----:B-1----:R-:W-:Y:S05]  /*2460*/  @!P0 BRA `(.L_x_36) ;  /* 0x0000005800008947 */ /* 0x002fea0003800000 */
.L_x_135:
[----:B------:R-:W-:-:S04]  /*2470*/  UIADD3 UR6, UPT, UPT, UR6, 0x1, URZ ;  /* 0x0000000106067890 */ /* 0x000fc8000fffe0ff */
[----:B------:R-:W-:-:S04]  /*2480*/  UISETP.NE.AND UP0, UPT, UR6, 0x3, UPT ;  /* 0x000000030600788c */ /* 0x000fc8000bf05270 */
[----:B------:R-:W-:Y:S02]  /*2490*/  USEL UR7, URZ, 0x1, UP0 ;  /* 0x00000001ff077887 */ /* 0x000fe40008000000 */
[----:B------:R-:W-:-:S04]  /*24a0*/  USEL UR6, UR6, URZ, UP0 ;  /* 0x000000ff06067287 */ /* 0x000fc80008000000 */
[----:B------:R-:W-:Y:S01]  /*24b0*/  ULEA UR5, UR6, UR4, 0x3 ;  /* 0x0000000406057291 */ /* 0x000fe2000f8e18ff */
[----:B------:R-:W-:-:S04]  /*24c0*/  LOP3.LUT R17, R17, UR7, RZ, 0x3c, !PT ;  /* 0x0000000711117c12 */ /* 0x000fc8000f8e3cff */
[----:B-1----:R-:W-:-:S04]  /*24d0*/  SHF.L.U32 R2, R17, 0x1f, RZ ;  /* 0x0000001f11027819 */ /* 0x002fc800000006ff */
[----:B------:R-:W1:Y:S02]  /*24e0*/  SYNCS.PHASECHK.TRANS64.TRYWAIT P0, [UR5], R2 ;  /* 0x00000002ff0075a7 */ /* 0x000e640008001105 */
[----:B-1----:R-:W-:Y:S05]  /*24f0*/  @!P0 BRA `(.L_x_37) ;  /* 0x0000005400f48947 */ /* 0x002fea0003800000 */
.L_x_137:
[----:B------:R-:W-:-:S04]  /*2500*/  UIADD3 UR6, UPT, UPT, UR6, 0x1, URZ ;  /* 0x0000000106067890 */ /* 0x000fc8000fffe0ff */
[----:B------:R-:W-:-:S04]  /*2510*/  UISETP.NE.AND UP0, UPT, UR6, 0x3, UPT ;  /* 0x000000030600788c */ /* 0x000fc8000bf05270 */
[----:B------:R-:W-:Y:S02]  /*2520*/  USEL UR5, URZ, 0x1, UP0 ;  /* 0x00000001ff057887 */ /* 0x000fe40008000000 */
[----:B------:R-:W-:-:S04]  /*2530*/  USEL UR6, UR6, URZ, UP0 ;  /* 0x000000ff06067287 */ /* 0x000fc80008000000 */
[----:B------:R-:W-:Y:S01]  /*2540*/  ULEA UR6, UR6, UR4, 0x3 ;  /* 0x0000000406067291 */ /* 0x000fe2000f8e18ff */
[----:B-1----:R-:W-:-:S04]  /*2550*/  LOP3.LUT R2, R17, UR5, RZ, 0x3c, !PT ;  /* 0x0000000511027c12 */ /* 0x002fc8000f8e3cff */
[----:B------:R-:W-:Y:S01]  /*2560*/  SHF.L.U32 R2, R2, 0x1f, RZ ;  /* 0x0000001f02027819 */ /* 0x000fe200000006ff */
[----:B----4-:R-:W-:-:S07]  /*2570*/  IMAD.U32 R0, RZ, RZ, UR6 ;  /* 0x00000006ff007e24 */ /* 0x010fce000f8e00ff */
.L_x_38:
[----:B-1----:R1:W2:Y:S02]  /*2580*/  SYNCS.PHASECHK.TRANS64.TRYWAIT P0, [R0+URZ], R2 ;  /* 0x00000002000075a7 */ /* 0x0022a400080011ff */
[----:B--2---:R-:W-:Y:S05]  /*2590*/  @!P0 NANOSLEEP.SYNCS 0x989680 ;  /* 0x009896800000895d */ /* 0x004fea0003900000 */
[----:B------:R-:W2:Y:S02]  /*25a0*/  @!P0 SYNCS.PHASECHK.TRANS64 P0, [R0+URZ], R2 ;  /* 0x00000002000085a7 */ /* 0x000ea400080010ff */
[----:B--2---:R-:W-:Y:S05]  /*25b0*/  @P0 EXIT ;  /* 0x000000000000094d */ /* 0x004fea0003800000 */
[----:B------:R-:W-:Y:S05]  /*25c0*/  BRA `(.L_x_38) ;  /* 0xfffffffc00ec7947 */ /* 0x000fea000383ffff */
.L_x_17:
[----:B------:R-:W-:-:S04]  /*25d0*/  UISETP.NE.AND UP1, UPT, UR37, URZ, UPT ;  /* 0x000000ff2500728c */ /* 0x000fc8000bf25270 */
[----:B------:R-:W-:-:S09]  /*25e0*/  UISETP.NE.OR UP1, UPT, UR8, 0x1, UP1 ;  /* 0x000000010800788c */ /* 0x000fd20008f25670 */
[----:B------:R-:W-:Y:S05]  /*25f0*/  BRA.U UP1, `(.L_x_39) ;  /* 0x0000000501487547 */ /* 0x000fea000b800000 */
[----:B------:R-:W-:Y:S01]  /*2600*/  ISETP.NE.AND P2, PT, R2, RZ, PT ;  /* 0x000000ff0200720c */ /* 0x000fe20003f45270 */
[----:B------:R-:W-:Y:S01]  /*2610*/  IMAD.MOV.U32 R12, RZ, RZ, 0x1 ;  /* 0x00000001ff0c7424 */ /* 0x000fe200078e00ff */
[----:B------:R-:W-:Y:S02]  /*2620*/  CS2R R10, SRZ ;  /* 0x00000000000a7805 */ /* 0x000fe4000001ff00 */
[----:B------:R-:W-:Y:S01]  /*2630*/  CS2R R8, SRZ ;  /* 0x0000000000087805 */ /* 0x000fe2000001ff00 */
[----:B------:R-:W-:Y:S01]  /*2640*/  UMOV UR4, 0x400 ;  /* 0x0000040000047882 */ /* 0x000fe20000000000 */
[----:B------:R-:W-:Y:S01]  /*2650*/  UMOV UR6, URZ ;  /* 0x000000ff00067c82 */ /* 0x000fe20008000000 */
[----:B------:R-:W-:-:S12]  /*2660*/  ULEA UR37, UR37, UR4, 0x18 ;  /* 0x0000000425257291 */ /* 0x000fd8000f8ec0ff */
.L_x_43:
[----:B------:R-:W-:Y:S02]  /*2670*/  LEA R0, R8, UR37, 0x3 ;  /* 0x0000002508007c11 */ /* 0x000fe4000f8e18ff */
[----:B------:R-:W-:-:S03]  /*2680*/  SHF.L.U32 R4, R9, 0x1f, RZ ;  /* 0x0000001f09047819 */ /* 0x000fc600000006ff */
[----:B------:R-:W-:Y:S01]  /*2690*/  VIADD R5, R0, 0xf0 ;  /* 0x000000f000057836 */ /* 0x000fe20000000000 */
[----:B------:R-:W1:Y:S02]  /*26a0*/  SYNCS.PHASECHK.TRANS64.TRYWAIT P0, [R0+URZ+0xe0], R4 ;  /* 0x0000e004000075a7 */ /* 0x000e6400080011ff */
[----:B-1----:R-:W-:Y:S05]  /*26b0*/  @!P0 BRA `(.L_x_40) ;  /* 0x00000054009c8947 */ /* 0x002fea0003800000 */
.L_x_138:
[----:B------:R-:W-:Y:S01]  /*26c0*/  ULEA UR5, UR6, UR37, 0x3 ;  /* 0x0000002506057291 */ /* 0x000fe2000f8e18ff */
[----:B-1----:R-:W-:Y:S01]  /*26d0*/  PRMT R0, RZ, 0x654, R5 ;  /* 0x00000654ff007816 */ /* 0x002fe20000000005 */
[----:B------:R-:W-:Y:S01]  /*26e0*/  @!P2 IMAD.MOV.U32 R4, RZ, RZ, 0x10 ;  /* 0x00000010ff04a424 */ /* 0x000fe200078e00ff */
[----:B------:R-:W-:Y:S01]  /*26f0*/  SHF.L.U32 R5, R12, 0x1f, RZ ;  /* 0x0000001f0c057819 */ /* 0x000fe200000006ff */
[----:B------:R-:W-:Y:S01]  /*2700*/  UIADD3 UR4, UPT, UPT, UR5, 0x80, URZ ;  /* 0x0000008005047890 */ /* 0x000fe2000fffe0ff */
[----:B------:R1:W-:Y:S05]  /*2710*/  SYNCS.ARRIVE.TRANS64.RED.A1T0 RZ, [R0+URZ], RZ ;  /* 0x000000ff00ff79a7 */ /* 0x0003ea00081004ff */
[----:B------:R-:W-:Y:S01]  /*2720*/  IMAD.U32 R6, RZ, RZ, UR4 ;  /* 0x00000004ff067e24 */ /* 0x000fe2000f8e00ff */
[----:B------:R-:W2:Y:S04]  /*2730*/  SYNCS.PHASECHK.TRANS64.TRYWAIT P0, [UR5+0x90], R5 ;  /* 0x00009005ff0075a7 */ /* 0x000ea80008001105 */
[----:B------:R-:W-:Y:S01]  /*2740*/  PRMT R6, R2, 0x654, R6 ;  /* 0x0000065402067816 */ /* 0x000fe20000000006 */
[----:B-12---:R-:W-:Y:S06]  /*2750*/  @!P0 BRA `(.L_x_41) ;  /* 0x0000005400888947 */ /* 0x006fec0003800000 */
.L_x_140:
[----:B------:R-:W-:Y:S01]  /*2760*/  ULEA UR4, UR6, UR37, 0x4 ;  /* 0x0000002506047291 */ /* 0x000fe2000f8e20ff */
[----:B------:R-:W-:Y:S01]  /*2770*/  SEL R3, R6, R3, !P2 ;  /* 0x0000000306037207 */ /* 0x000fe20005000000 */
[----:B------:R-:W-:Y:S01]  /*2780*/  UIADD3 UR5, UPT, UPT, UR5, 0x80, URZ ;  /* 0x0000008005057890 */ /* 0x000fe2000fffe0ff */
[----:B-1----:R-:W-:Y:S01]  /*2790*/  LEA R0, R11, UR37, 0x3 ;  /* 0x000000250b007c11 */ /* 0x002fe2000f8e18ff */
[----:B------:R-:W-:Y:S01]  /*27a0*/  UIADD3 UR4, UPT, UPT, UR4, 0x110, URZ ;  /* 0x0000011004047890 */ /* 0x000fe2000fffe0ff */
[----:B------:R1:W-:Y:S01]  /*27b0*/  @!P2 SYNCS.ARRIVE.TRANS64.RED RZ, [R3+URZ], R4 ;  /* 0x0000000403ffa9a7 */ /* 0x0003e200080004ff */
[----:B------:R-:W-:Y:S01]  /*27c0*/  UIADD3 UR6, UPT, UPT, UR6, 0x1, URZ ;  /* 0x0000000106067890 */ /* 0x000fe2000fffe0ff */
[----:B------:R-:W-:-:S03]  /*27d0*/  VIADD R8, R8, 0x1 ;  /* 0x0000000108087836 */ /* 0x000fc60000000000 */
[----:B------:R-:W-:Y:S02]  /*27e0*/  UISETP.NE.AND UP0, UPT, UR6, 0x2, UPT ;  /* 0x000000020600788c */ /* 0x000fe4000bf05270 */
[----:B------:R-:W-:Y:S01]  /*27f0*/  ISETP.NE.AND P0, PT, R8, 0x2, PT ;  /* 0x000000020800780c */ /* 0x000fe20003f05270 */
[----:B------:R-:W-:Y:S06]  /*2800*/  UGETNEXTWORKID.BROADCAST [UR4], [UR5] ;  /* 0x00000000040073ca */ /* 0x000fec0008000100 */
[----:B------:R-:W-:Y:S02]  /*2810*/  USEL UR4, URZ, 0x1, UP0 ;  /* 0x00000001ff047887 */ /* 0x000fe40008000000 */
[----:B------:R-:W-:-:S04]  /*2820*/  USEL UR6, UR6, URZ, UP0 ;  /* 0x000000ff06067287 */ /* 0x000fc80008000000 */
[----:B------:R-:W-:Y:S02]  /*2830*/  LOP3.LUT R12, R12, UR4, RZ, 0x3c, !PT ;  /* 0x000000040c0c7c12 */ /* 0x000fe4000f8e3cff */
[----:B-1----:R-:W-:-:S04]  /*2840*/  SHF.L.U32 R4, R10, 0x1f, RZ ;  /* 0x0000001f0a047819 */ /* 0x002fc800000006ff */
[----:B------:R-:W1:Y:S02]  /*2850*/  SYNCS.PHASECHK.TRANS64.TRYWAIT P1, [R0+URZ+0x80], R4 ;  /* 0x00008004000075a7 */ /* 0x000e6400080211ff */
[----:B-1----:R-:W-:Y:S05]  /*2860*/  @!P1 BRA `(.L_x_42) ;  /* 0x00000054005c9947 */ /* 0x002fea0003800000 */
.L_x_141:
[C---:B-1----:R-:W-:Y:S01]  /*2870*/  LEA R4, R11.reuse, UR37, 0x4 ;  /* 0x000000250b047c11 */ /* 0x042fe2000f8e20ff */
[----:B------:R-:W-:Y:S01]  /*2880*/  VIADD R0, R0, 0x90 ;  /* 0x0000009000007836 */ /* 0x000fe20000000000 */
[----:B------:R-:W-:Y:S01]  /*2890*/  SEL R8, R8, RZ, P0 ;  /* 0x000000ff08087207 */ /* 0x000fe20000000000 */
[----:B------:R-:W-:-:S03]  /*28a0*/  VIADD R11, R11, 0x1 ;  /* 0x000000010b0b7836 */ /* 0x000fc60000000000 */
[----:B------:R-:W1:Y:S01]  /*28b0*/  LDS.128 R4, [R4+0x110] ;  /* 0x0001100004047984 */ /* 0x000e620000000c00 */
[----:B------:R-:W-:Y:S02]  /*28c0*/  PRMT R0, RZ, 0x654, R0 ;  /* 0x00000654ff007816 */ /* 0x000fe40000000000 */
[C---:B------:R-:W-:Y:S01]  /*28d0*/  ISETP.NE.AND P1, PT, R11.reuse, 0x2, PT ;  /* 0x000000020b00780c */ /* 0x040fe20003f25270 */
[----:B------:R-:W-:Y:S01]  /*28e0*/  @!PT LDS RZ, [RZ] ;  /* 0x00000000fffff984 */ /* 0x000fe20000000800 */
[----:B------:R-:W-:Y:S01]  /*28f0*/  @!PT LDS RZ, [RZ] ;  /* 0x00000000fffff984 */ /* 0x000fe20000000800 */
[----:B------:R-:W-:Y:S01]  /*2900*/  @!PT LDS RZ, [RZ] ;  /* 0x00000000fffff984 */ /* 0x000fe20000000800 */
[----:B------:R-:W-:Y:S01]  /*2910*/  @!PT LDS RZ, [RZ] ;  /* 0x00000000fffff984 */ /* 0x000fe20000000800 */
[----:B------:R2:W-:Y:S06]  /*2920*/  MEMBAR.ALL.CTA ;  /* 0x0000000000007992 */ /* 0x0005ec0000008000 */
[----:B--2---:R-:W2:Y:S01]  /*2930*/  FENCE.VIEW.ASYNC.S ;  /* 0x00000000000073c6 */ /* 0x004ea20000000000 */
[----:B------:R-:W-:Y:S01]  /*2940*/  SEL R11, R11, RZ, P1 ;  /* 0x000000ff0b0b7207 */ /* 0x000fe20000800000 */
[----:B--2---:R2:W-:Y:S01]  /*2950*/  SYNCS.ARRIVE.TRANS64.RED.A1T0 RZ, [R0+URZ], RZ ;  /* 0x000000ff00ff79a7 */ /* 0x0045e200081004ff */
[----:B-1----:R-:W-:-:S02]  /*2960*/  LOP3.LUT P3, RZ, R6, 0x1, RZ, 0xc0, !PT ;  /* 0x0000000106ff7812 */ /* 0x002fc4000786c0ff */
[----:B------:R-:W-:-:S04]  /*2970*/  SEL R4, RZ, 0x1, P1 ;  /* 0x00000001ff047807 */ /* 0x000fc80000800000 */
[----:B------:R-:W-:Y:S02]  /*2980*/  LOP3.LUT R10, R10, R4, RZ, 0x3c, !PT ;  /* 0x000000040a0a7212 */ /* 0x000fe400078e3cff */
[----:B--2---:R-:W-:-:S04]  /*2990*/  SEL R0, RZ, 0x1, P0 ;  /* 0x00000001ff007807 */ /* 0x004fc80000000000 */
[----:B------:R-:W-:Y:S01]  /*29a0*/  LOP3.LUT R9, R9, R0, RZ, 0x3c, !PT ;  /* 0x0000000009097212 */ /* 0x000fe200078e3cff */
[----:B------:R-:W-:Y:S06]  /*29b0*/  @P3 BRA `(.L_x_43) ;  /* 0xfffffffc002c3947 */ /* 0x000fec000383ffff */
[----:B------:R-:W-:Y:S01]  /*29c0*/  ULEA UR5, UR6, UR37, 0x3 ;  /* 0x0000002506057291 */ /* 0x000fe2000f8e18ff */
[----:B------:R-:W-:-:S08]  /*29d0*/  SHF.L.U32 R2, R12, 0x1f, RZ ;  /* 0x0000001f0c027819 */ /* 0x000fd000000006ff */
[----:B------:R-:W1:Y:S02]  /*29e0*/  SYNCS.PHASECHK.TRANS64 P0, [UR5+0x90], R2 ;  /* 0x00009002ff0075a7 */ /* 0x000e640008001005 */
[----:B-1----:R-:W-:Y:S05]  /*29f0*/  @P0 BRA `(.L_x_44) ;  /* 0x0000000000080947 */ /* 0x002fea0003800000 */
[----:B------:R-:W1:Y:S02]  /*2a00*/  SYNCS.PHASECHK.TRANS64.TRYWAIT P0, [UR5+0x90], R2 ;  /* 0x00009002ff0075a7 */ /* 0x000e640008001105 */
[----:B-1----:R-:W-:Y:S05]  /*2a10*/  @!P0 BRA `(.L_x_45) ;  /* 0x0000005400048947 */ /* 0x002fea0003800000 */
.L_x_44:
[----:B------:R-:W-:-:S04]  /*2a20*/  UIADD3 UR4, UPT, UPT, UR6, 0x1, URZ ;  /* 0x0000000106047890 */ /* 0x000fc8000fffe0ff */
[----:B------:R-:W-:-:S04]  /*2a30*/  UISETP.NE.AND UP0, UPT, UR4, 0x2, UPT ;  /* 0x000000020400788c */ /* 0x000fc8000bf05270 */
[----:B------:R-:W-:Y:S02]  /*2a40*/  USEL UR7, URZ, 0x1, UP0 ;  /* 0x00000001ff077887 */ /* 0x000fe40008000000 */
[----:B------:R-:W-:-:S04]  /*2a50*/  USEL UR4, UR4, URZ, UP0 ;  /* 0x000000ff04047287 */ /* 0x000fc80008000000 */
[----:B------:R-:W-:Y:S01]  /*2a60*/  ULEA UR4, UR4, UR37, 0x3 ;  /* 0x0000002504047291 */ /* 0x000fe2000f8e18ff */
[----:B-1----:R-:W-:-:S04]  /*2a70*/  LOP3.LUT R2, R12, UR7, RZ, 0x3c, !PT ;  /* 0x000000070c027c12 */ /* 0x002fc8000f8e3cff */
[----:B------:R-:W-:-:S04]  /*2a80*/  SHF.L.U32 R0, R2, 0x1f, RZ ;  /* 0x0000001f02007819 */ /* 0x000fc800000006ff */
[----:B------:R-:W1:Y:S02]  /*2a90*/  SYNCS.PHASECHK.TRANS64 P0, [UR4+0x90], R0 ;  /* 0x00009000ff0075a7 */ /* 0x000e640008001004 */
[----:B-1----:R-:W-:Y:S05]  /*2aa0*/  @P0 EXIT ;  /* 0x000000000000094d */ /* 0x002fea0003800000 */
[----:B------:R-:W-:Y:S02]  /*2ab0*/  SHF.L.U32 R2, R2, 0x1f, RZ ;  /* 0x0000001f02027819 */ /* 0x000fe400000006ff */
[----:B------:R-:W-:-:S07]  /*2ac0*/  MOV R0, UR4 ;  /* 0x0000000400007c02 */ /* 0x000fce0008000f00 */
.L_x_46:
[----:B-1----:R1:W2:Y:S02]  /*2ad0*/  SYNCS.PHASECHK.TRANS64.TRYWAIT P0, [R0+URZ+0x90], R2 ;  /* 0x00009002000075a7 */ /* 0x0022a400080011ff */
[----:B--2---:R-:W-:Y:S05]  /*2ae0*/  @!P0 NANOSLEEP.SYNCS 0x989680 ;  /* 0x009896800000895d */ /* 0x004fea0003900000 */
[----:B------:R-:W2:Y:S02]  /*2af0*/  @!P0 SYNCS.PHASECHK.TRANS64 P0, [R0+URZ+0x90], R2 ;  /* 0x00009002000085a7 */ /* 0x000ea400080010ff */
[----:B--2---:R-:W-:Y:S05]  /*2b00*/  @P0 EXIT ;  /* 0x000000000000094d */ /* 0x004fea0003800000 */
[----:B------:R-:W-:Y:S05]  /*2b10*/  BRA `(.L_x_46) ;  /* 0xfffffffc00ec7947 */ /* 0x000fea000383ffff */
.L_x_39:
[----:B------:R-:W-:-:S09]  /*2b20*/  UISETP.NE.AND UP1, UPT, UR8, URZ, UPT ;  /* 0x000000ff0800728c */ /* 0x000fd2000bf25270 */
[----:B------:R-:W-:Y:S05]  /*2b30*/  BRA.U UP1, `(.L_x_47) ;  /* 0x0000001101247547 */ /* 0x000fea000b800000 */
[----:B------:R-:W-:Y:S01]  /*2b40*/  UMOV UR4, 0x40 ;  /* 0x0000004000047882 */ /* 0x000fe20000000000 */
[----:B------:R-:W-:Y:S01]  /*2b50*/  NOP ;  /* 0x0000000000007918 */ /* 0x000fe20000000000 */
[----:B------:R-:W-:Y:S01]  /*2b60*/  ULEA UR4, UR37, UR4, 0x18 ;  /* 0x0000000425047291 */ /* 0x000fe2000f8ec0ff */
[----:B------:R-:W-:Y:S02]  /*2b70*/  UMOV UR5, 0x400 ;  /* 0x0000040000057882 */ /* 0x000fe40000000000 */
[----:B------:R-:W-:-:S06]  /*2b80*/  ULEA UR37, UR37, UR5, 0x18 ;  /* 0x0000000525257291 */ /* 0x000fcc000f8ec0ff */
[----:B------:R-:W1:Y:S02]  /*2b90*/  LDS.U8 R0, [UR4+0x1c] ;  /* 0x00001c04ff007984 */ /* 0x000e640008000000 */
[----:B-1----:R-:W-:-:S13]  /*2ba0*/  ISETP.NE.AND P0, PT, R0, RZ, PT ;  /* 0x000000ff0000720c */ /* 0x002fda0003f05270 */
[----:B------:R-:W-:Y:S05]  /*2bb0*/  @P0 BRA `(.L_x_48) ;  /* 0x0000000000580947 */ /* 0x000fea0003800000 */
[----:B------:R-:W-:-:S13]  /*2bc0*/  ELECT P0, URZ, PT ;  /* 0x0000000000ff782f */ /* 0x000fda0003800000 */
[----:B------:R-:W-:Y:S05]  /*2bd0*/  @!P0 BRA `(.L_x_49) ;  /* 0x0000000000608947 */ /* 0x000fea0003800000 */
[----:B------:R-:W-:Y:S01]  /*2be0*/  UMOV UR5, 0x10 ;  /* 0x0000001000057882 */ /* 0x000fe20000000000 */
[----:B------:R-:W-:Y:S01]  /*2bf0*/  HFMA2 R0, -RZ, RZ, 0, 5.9604644775390625e-08 ;  /* 0x00000001ff007431 */ /* 0x000fe200000001ff */
[----:B------:R-:W-:-:S03]  /*2c00*/  MOV R2, 0xffff ;  /* 0x0000ffff00027802 */ /* 0x000fc60000000f00 */
[----:B------:R-:W-:Y:S04]  /*2c10*/  DEPBAR.LE SB1, 0x36 ;  /* 0x00009d800000791a */ /* 0x000fe80000000000 */
[----:B------:R-:W1:Y:S02]  /*2c20*/  UTCATOMSWS.FIND_AND_SET.ALIGN UP0, UR5, UR5 ;  /* 0x00000005000575e3 */ /* 0x000e640008000800 */
[----:B-1----:R-:W-:Y:S01]  /*2c30*/  MOV R3, UR5 ;  /* 0x0000000500037c02 */ /* 0x002fe20008000f00 */
[----:B------:R-:W-:Y:S06]  /*2c40*/  BRA.U UP0, `(.L_x_50) ;  /* 0x0000000100187547 */ /* 0x000fec000b800000 */
.L_x_51:
[----:B------:R-:W-:Y:S05]  /*2c50*/  NANOSLEEP 0x64 ;  /* 0x000000640000795d */ /* 0x000fea0003800000 */
[----:B------:R-:W-:-:S05]  /*2c60*/  UMOV UR5, 0x10 ;  /* 0x0000001000057882 */ /* 0x000fca0000000000 */
[----:B------:R-:W-:Y:S04]  /*2c70*/  DEPBAR.LE SB1, 0x36 ;  /* 0x00009d800000791a */ /* 0x000fe80000000000 */
[----:B------:R-:W1:Y:S02]  /*2c80*/  UTCATOMSWS.FIND_AND_SET.ALIGN UP0, UR5, UR5 ;  /* 0x00000005000575e3 */ /* 0x000e640008000800 */
[----:B-1----:R-:W-:Y:S01]  /*2c90*/  MOV R3, UR5 ;  /* 0x0000000500037c02 */ /* 0x002fe20008000f00 */
[----:B------:R-:W-:Y:S05]  /*2ca0*/  BRA.U !UP0, `(.L_x_51) ;  /* 0xfffffffd08e87547 */ /* 0x000fea000b83ffff */
.L_x_50:
[-C--:B------:R-:W-:Y:S02]  /*2cb0*/  SHF.L.U32 R2, R2, R3.reuse, RZ ;  /* 0x0000000302027219 */ /* 0x080fe400000006ff */
[----:B------:R-:W-:Y:S01]  /*2cc0*/  SHF.L.U32 R0, R0, R3, RZ ;  /* 0x0000000300007219 */ /* 0x000fe200000006ff */
[----:B------:R-:W-:Y:S02]  /*2cd0*/  IMAD.SHL.U32 R3, R3, 0x20, RZ ;  /* 0x0000002003037824 */ /* 0x000fe400078e00ff */
[----:B------:R1:W-:Y:S04]  /*2ce0*/  ATOMS.OR RZ, [UR4+0x14], R2 ;  /* 0x00001402ffff798c */ /* 0x0003e8000b000004 */
[----:B------:R1:W-:Y:S04]  /*2cf0*/  ATOMS.OR RZ, [UR4+0x18], R0 ;  /* 0x00001800ffff798c */ /* 0x0003e8000b000004 */
[----:B------:R1:W-:Y:S01]  /*2d00*/  STS [UR37+0x130], R3 ;  /* 0x00013003ff007988 */ /* 0x0003e20008000825 */
[----:B------:R-:W-:Y:S05]  /*2d10*/  BRA `(.L_x_49) ;  /* 0x0000000000107947 */ /* 0x000fea0003800000 */
.L_x_48:
[----:B------:R-:W-:Y:S02]  /*2d20*/  MOV R0, 0xffffffff ;  /* 0xffffffff00007802 */ /* 0x000fe40000000f00 */
[----:B------:R-:W-:-:S03]  /*2d30*/  MOV R2, 0x2d60 ;  /* 0x00002d6000027802 */ /* 0x000fc60000000f00 */
[----:B------:R1:W-:Y:S04]  /*2d40*/  STS [UR37+0x130], R0 ;  /* 0x00013000ff007988 */ /* 0x0003e80008000825 */
[----:B-1-3-5:R-:W-:Y:S05]  /*2d50*/  CALL.REL.NOINC `($__internal_1_$__cuda_sm10x_tcgen05_guardrail_trap_phase_invalid_during_alloc) ;  /* 0x00000058004c7944 */ /* 0x02afea0003c00000 */
.L_x_49:
[----:B------:R-:W-:Y:S05]  /*2d60*/  WARPSYNC.ALL ;  /* 0x0000000000007948 */ /* 0x000fea0003800000 */
[----:B------:R-:W2:Y:S01]  /*2d70*/  S2UR UR5, SR_CgaCtaId ;  /* 0x00000000000579c3 */ /* 0x000ea20000008800 */
[----:B------:R-:W-:Y:S01]  /*2d80*/  UMOV UR4, 0x400 ;  /* 0x0000040000047882 */ /* 0x000fe20000000000 */
[----:B------:R-:W-:-:S06]  /*2d90*/  NOP ;  /* 0x0000000000007918 */ /* 0x000fcc0000000000 */
[----:B------:R-:W-:Y:S06]  /*2da0*/  BAR.ARV 0x6, 0xa0 ;  /* 0x0182800000007b1d */ /* 0x000fec0000002000 */
[----:B------:R-:W4:Y:S01]  /*2db0*/  LDCU UR7, c[0x0][0x38c] ;  /* 0x00007180ff0777ac */ /* 0x000f220008000800 */
[----:B------:R-:W-:Y:S01]  /*2dc0*/  IMAD.MOV.U32 R11, RZ, RZ, 0x1 ;  /* 0x00000001ff0b7424 */ /* 0x000fe200078e00ff */
[----:B------:R-:W-:Y:S01]  /*2dd0*/  CS2R R8, SRZ ;  /* 0x0000000000087805 */ /* 0x000fe2000001ff00 */
[----:B------:R-:W-:Y:S01]  /*2de0*/  IMAD.MOV.U32 R10, RZ, RZ, RZ ;  /* 0x000000ffff0a7224 */ /* 0x000fe200078e00ff */
[----:B------:R-:W3:Y:S01]  /*2df0*/  LDCU UR6, c[0x0][0x38c] ;  /* 0x00007180ff0677ac */ /* 0x000ee20008000800 */
[----:B------:R-:W-:Y:S01]  /*2e00*/  UMOV UR15, URZ ;  /* 0x000000ff000f7c82 */ /* 0x000fe20008000000 */
[----:B------:R-:W-:Y:S01]  /*2e10*/  UMOV UR14, URZ ;  /* 0x000000ff000e7c82 */ /* 0x000fe20008000000 */
[----:B--2---:R-:W-:Y:S01]  /*2e20*/  ULEA UR5, UR5, UR4, 0x18 ;  /* 0x0000000405057291 */ /* 0x004fe2000f8ec0ff */
[----:B------:R-:W-:Y:S01]  /*2e30*/  UMOV UR32, 0x0 ;  /* 0x0000000000207882 */ /* 0x000fe20000000000 */
[----:B------:R-:W-:-:S02]  /*2e40*/  UMOV UR33, 0x8100910 ;  /* 0x0810091000217882 */ /* 0x000fc40000000000 */
[----:B------:R-:W-:Y:S02]  /*2e50*/  UIADD3 UR9, UPT, UPT, UR5, 0x8400, URZ ;  /* 0x0000840005097890 */ /* 0x000fe4000fffe0ff */
[----:B------:R-:W-:Y:S02]  /*2e60*/  UIADD3 UR10, UPT, UPT, UR5, 0x20400, URZ ;  /* 0x00020400050a7890 */ /* 0x000fe4000fffe0ff */
[----:B----4-:R-:W-:Y:S01]  /*2e70*/  UIADD3 UR7, UPT, UPT, UR7, 0x3f, URZ ;  /* 0x0000003f07077890 */ /* 0x010fe2000fffe0ff */
[----:B-1----:R-:W1:Y:S01]  /*2e80*/  LDS R0, [UR5+0x130] ;  /* 0x00013005ff007984 */ /* 0x002e620008000800 */
[----:B------:R-:W-:Y:S02]  /*2e90*/  USHF.R.U32.HI UR9, URZ, 0x4, UR9 ;  /* 0x00000004ff097899 */ /* 0x000fe40008011609 */
[----:B------:R-:W-:Y:S02]  /*2ea0*/  USHF.R.S32.HI UR4, URZ, 0x1f, UR7 ;  /* 0x0000001fff047899 */ /* 0x000fe40008011407 */
[----:B------:R-:W-:-:S02]  /*2eb0*/  USHF.R.U32.HI UR10, URZ, 0x4, UR10 ;  /* 0x00000004ff0a7899 */ /* 0x000fc4000801160a */
[----:B------:R-:W-:Y:S02]  /*2ec0*/  ULEA.HI UR4, UR4, UR7, URZ, 0x6 ;  /* 0x0000000704047291 */ /* 0x000fe4000f8f30ff */
[----:B------:R-:W-:Y:S02]  /*2ed0*/  ULOP3.LUT UR9, UR9, 0x3fff, URZ, 0xc0, !UPT ;  /* 0x00003fff09097892 */ /* 0x000fe4000f8ec0ff */
[----:B------:R-:W-:Y:S02]  /*2ee0*/  USHF.R.S32.HI UR4, URZ, 0x6, UR4 ;  /* 0x00000006ff047899 */ /* 0x000fe40008011404 */
[----:B------:R-:W-:Y:S02]  /*2ef0*/  ULOP3.LUT UR10, UR10, 0x3fff, URZ, 0xc0, !UPT ;  /* 0x00003fff0a0a7892 */ /* 0x000fe4000f8ec0ff */
[----:B------:R-:W-:Y:S01]  /*2f00*/  UISETP.LT.AND UP0, UPT, UR4, 0x1, UPT ;  /* 0x000000010400788c */ /* 0x000fe2000bf01270 */
[----:B------:R-:W-:Y:S01]  /*2f10*/  UMOV UR30, 0x0 ;  /* 0x00000000001e7882 */ /* 0x000fe20000000000 */
[----:B------:R-:W-:-:S02]  /*2f20*/  UMOV UR31, 0x8100910 ;  /* 0x08100910001f7882 */ /* 0x000fc40000000000 */
[----:B------:R-:W-:Y:S01]  /*2f30*/  USEL UR8, UR4, 0x1, !UP0 ;  /* 0x0000000104087887 */ /* 0x000fe2000c000000 */
[----:B------:R-:W-:Y:S01]  /*2f40*/  UMOV UR28, 0x0 ;  /* 0x00000000001c7882 */ /* 0x000fe20000000000 */
[----:B------:R-:W-:Y:S01]  /*2f50*/  UMOV UR29, 0x8100910 ;  /* 0x08100910001d7882 */ /* 0x000fe20000000000 */
[----:B------:R-:W-:Y:S01]  /*2f60*/  UMOV UR26, 0x0 ;  /* 0x00000000001a7882 */ /* 0x000fe20000000000 */
[----:B------:R-:W-:Y:S01]  /*2f70*/  UMOV UR27, 0x8100910 ;  /* 0x08100910001b7882 */ /* 0x000fe20000000000 */
[----:B------:R-:W-:Y:S01]  /*2f80*/  UMOV UR24, 0x0 ;  /* 0x0000000000187882 */ /* 0x000fe20000000000 */
[----:B------:R-:W-:Y:S01]  /*2f90*/  UMOV UR25, 0x8100910 ;  /* 0x0810091000197882 */ /* 0x000fe20000000000 */
[----:B------:R-:W-:Y:S01]  /*2fa0*/  UMOV UR22, 0x0 ;  /* 0x0000000000167882 */ /* 0x000fe20000000000 */
[----:B------:R-:W-:Y:S01]  /*2fb0*/  UMOV UR23, 0x8100910 ;  /* 0x0810091000177882 */ /* 0x000fe20000000000 */
[----:B------:R-:W-:Y:S02]  /*2fc0*/  ULOP3.LUT UR9, UR9, 0x10000, URZ, 0xfc, !UPT ;  /* 0x0001000009097892 */ /* 0x000fe4000f8efcff */
[----:B------:R-:W-:-:S02]  /*2fd0*/  ULOP3.LUT UR10, UR10, 0x10000, URZ, 0xfc, !UPT ;  /* 0x000100000a0a7892 */ /* 0x000fc4000f8efcff */
[----:B------:R-:W-:Y:S02]  /*2fe0*/  UIADD3 UR8, UPT, UPT, -UR8, URZ, URZ ;  /* 0x000000ff08087290 */ /* 0x000fe4000fffe1ff */
[----:B---3--:R-:W-:Y:S01]  /*2ff0*/  UISETP.GE.AND UP3, UPT, UR6, 0x1, UPT ;  /* 0x000000010600788c */ /* 0x008fe2000bf66270 */
[----:B------:R-:W-:Y:S01]  /*3000*/  UMOV UR20, 0x0 ;  /* 0x0000000000147882 */ /* 0x000fe20000000000 */
[----:B------:R-:W-:Y:S01]  /*3010*/  UMOV UR21, 0x8100910 ;  /* 0x0810091000157882 */ /* 0x000fe20000000000 */
[----:B------:R-:W-:Y:S01]  /*3020*/  UMOV UR18, 0x0 ;  /* 0x0000000000127882 */ /* 0x000fe20000000000 */
[----:B-1----:R-:W-:Y:S01]  /*3030*/  R2UR UR16, R0 ;  /* 0x00000000001072ca */ /* 0x002fe200000e0000 */
[----:B------:R-:W-:-:S14]  /*3040*/  UMOV UR19, 0x8100910 ;  /* 0x0810091000137882 */ /* 0x000fdc0000000000 */
.L_x_58:
[----:B------:R-:W-:Y:S02]  /*3050*/  LEA R0, R10, UR5, 0x3 ;  /* 0x000000050a007c11 */ /* 0x000fe4000f8e18ff */
[----:B------:R-:W-:Y:S02]  /*3060*/  SHF.L.U32 R2, R9, 0x1f, RZ ;  /* 0x0000001f09027819 */ /* 0x000fe400000006ff */
[----:B------:R-:W-:Y:S01]  /*3070*/  PLOP3.LUT P0, PT, PT, PT, UP3, 0x80, 0x8 ;  /* 0x000000000008781c */ /* 0x000fe20003f0f038 */
[----:B------:R-:W-:Y:S01]  /*3080*/  VIADD R3, R0, 0x90 ;  /* 0x0000009000037836 */ /* 0x000fe20000000000 */
[----:B-1----:R-:W1:Y:S02]  /*3090*/  SYNCS.PHASECHK.TRANS64.TRYWAIT P1, [R0+URZ+0x80], R2 ;  /* 0x00008002000075a7 */ /* 0x002e6400080211ff */
[----:B-1-3--:R-:W-:Y:S09]  /*30a0*/  @!P1 BRA `(.L_x_52) ;  /* 0x0000004c00789947 */ /* 0x00aff20003800000 */
.L_x_143:
[----:B------:R-:W-:Y:S01]  /*30b0*/  LEA R4, R10, UR5, 0x4 ;  /* 0x000000050a047c11 */ /* 0x000fe2000f8e20ff */
[----:B------:R-:W-:Y:S01]  /*30c0*/  @UP3 ULEA UR7, UR14, UR5, 0x3 ;  /* 0x000000050e073291 */ /* 0x000fe2000f8e18ff */
[----:B------:R-:W-:Y:S01]  /*30d0*/  PLOP3.LUT P2, PT, PT, PT, PT, 0x80, 0x8 ;  /* 0x000000000008781c */ /* 0x000fe20003f4f070 */
[----:B------:R-:W-:Y:S01]  /*30e0*/  ULEA UR6, UR15, UR5, 0x3 ;  /* 0x000000050f067291 */ /* 0x000fe2000f8e18ff */
[----:B------:R-:W-:Y:S02]  /*30f0*/  PRMT R3, RZ, 0x654, R3 ;  /* 0x00000654ff037816 */ /* 0x000fe40000000003 */
[----:B------:R-:W2:Y:S01]  /*3100*/  LDS.128 R4, [R4+0x110] ;  /* 0x0001100004047984 */ /* 0x000ea20000000c00 */
[----:B-1----:R-:W-:Y:S02]  /*3110*/  @P0 SHF.L.U32 R2, R8, 0x1f, RZ ;  /* 0x0000001f08020819 */ /* 0x002fe400000006ff */
[----:B------:R-:W-:Y:S01]  /*3120*/  SHF.L.U32 R0, R11, 0x1f, RZ ;  /* 0x0000001f0b007819 */ /* 0x000fe200000006ff */
[----:B------:R-:W-:Y:S01]  /*3130*/  @!PT LDS RZ, [RZ] ;  /* 0x00000000fffff984 */ /* 0x000fe20000000800 */
[----:B------:R-:W-:Y:S01]  /*3140*/  @!PT LDS RZ, [RZ] ;  /* 0x00000000fffff984 */ /* 0x000fe20000000800 */
[----:B------:R-:W-:Y:S01]  /*3150*/  @!PT LDS RZ, [RZ] ;  /* 0x00000000fffff984 */ /* 0x000fe20000000800 */
[----:B------:R-:W-:Y:S01]  /*3160*/  @!PT LDS RZ, [RZ] ;  /* 0x00000000fffff984 */ /* 0x000fe20000000800 */
[----:B------:R1:W-:Y:S06]  /*3170*/  MEMBAR.ALL.CTA ;  /* 0x0000000000007992 */ /* 0x0003ec0000008000 */
[----:B-1----:R-:W1:Y:S02]  /*3180*/  FENCE.VIEW.ASYNC.S ;  /* 0x00000000000073c6 */ /* 0x002e640000000000 */
[----:B-1----:R1:W-:Y:S01]  /*3190*/  SYNCS.ARRIVE.TRANS64.RED.A1T0 RZ, [R3+URZ], RZ ;  /* 0x000000ff03ff79a7 */ /* 0x0023e200081004ff */
[----:B------:R1:W3:Y:S01]  /*31a0*/  @P0 SYNCS.PHASECHK.TRANS64.TRYWAIT P2, [UR7], R2 ;  /* 0x00000002ff0005a7 */ /* 0x0002e20008041107 */
[----:B------:R-:W-:Y:S01]  /*31b0*/  ULEA UR7, UR15, UR16, 0x6 ;  /* 0x000000100f077291 */ /* 0x000fe2000f8e30ff */
[----:B--2---:R-:W-:Y:S01]  /*31c0*/  LOP3.LUT P1, RZ, R6, 0x1, RZ, 0xc0, !PT ;  /* 0x0000000106ff7812 */ /* 0x004fe2000782c0ff */
[----:B------:R-:W2:Y:S02]  /*31d0*/  SYNCS.PHASECHK.TRANS64.TRYWAIT P0, [UR6+0xc0], R0 ;  /* 0x0000c000ff0075a7 */ /* 0x000ea40008001106 */
[----:B-123--:R-:W-:Y:S10]  /*31e0*/  @!P0 BRA `(.L_x_53) ;  /* 0x0000004c003c8947 */ /* 0x00eff40003800000 */
.L_x_145:
[----:B------:R-:W-:Y:S01]  /*31f0*/  IADD3 R10, PT, PT, R10, 0x1, RZ ;  /* 0x000000010a0a7810 */ /* 0x000fe20007ffe0ff */
[----:B------:R-:W-:Y:S06]  /*3200*/  BRA.U !UP3, `(.L_x_54) ;  /* 0x000000050b107547 */ /* 0x000fec000b800000 */
[----:B------:R-:W-:Y:S01]  /*3210*/  UPLOP3.LUT UP4, UPT, UPT, UPT, UPT, 0x40, 0x4 ;  /* 0x000000000004789c */ /* 0x000fe20003f8e870 */
[----:B------:R-:W-:Y:S01]  /*3220*/  UMOV UR13, UR8 ;  /* 0x00000008000d7c82 */ /* 0x000fe20008000000 */
[----:B------:R-:W-:Y:S01]  /*3230*/  UMOV UR12, UR4 ;  /* 0x00000004000c7c82 */ /* 0x000fe20008000000 */
[----:B------:R-:W-:-:S08]  /*3240*/  UMOV UR17, UR14 ;  /* 0x0000000e00117c82 */ /* 0x000fd00008000000 */
.L_x_57:
[----:B------:R-:W-:Y:S02]  /*3250*/  UIADD3 UR13, UPT, UPT, UR13, 0x1, URZ ;  /* 0x000000010d0d7890 */ /* 0x000fe4000fffe0ff */
[----:B--2---:R-:W-:Y:S02]  /*3260*/  ULEA UR11, UR17, UR5, 0x3 ;  /* 0x00000005110b7291 */ /* 0x004fe4000f8e18ff */
[----:B------:R-:W-:Y:S01]  /*3270*/  UISETP.NE.AND UP0, UPT, UR13, URZ, UPT ;  /* 0x000000ff0d00728c */ /* 0x000fe2000bf05270 */
[----:B---3--:R-:W-:Y:S10]  /*3280*/  @P2 BRA `(.L_x_55) ;  /* 0x00000000000c2947 */ /* 0x008ff40003800000 */
[----:B-1----:R-:W-:Y:S04]  /*3290*/  SHF.L.U32 R2, R8, 0x1f, RZ ;  /* 0x0000001f08027819 */ /* 0x002fe800000006ff */
[----:B------:R-:W1:Y:S02]  /*32a0*/  SYNCS.PHASECHK.TRANS64.TRYWAIT P0, [UR11], R2 ;  /* 0x00000002ff0075a7 */ /* 0x000e64000800110b */
[----:B-1----:R-:W-:Y:S05]  /*32b0*/  @!P0 BRA `(.L_x_56) ;  /* 0x0000004c00208947 */ /* 0x002fea0003800000 */
.L_x_55:
[----:B------:R-:W-:Y:S01]  /*32c0*/  UISETP.NE.AND UP1, UPT, UR12, 0x1, UPT ;  /* 0x000000010c00788c */ /* 0x000fe2000bf25270 */
[----:B------:R-:W-:Y:S01]  /*32d0*/  PLOP3.LUT P2, PT, PT, PT, PT, 0x80, 0x8 ;  /* 0x000000000008781c */ /* 0x000fe20003f4f070 */
[----:B------:R-:W-:Y:S02]  /*32e0*/  UIADD3 UR14, UPT, UPT, UR17, 0x1, URZ ;  /* 0x00000001110e7890 */ /* 0x000fe4000fffe0ff */
[----:B------:R-:W-:Y:S02]  /*32f0*/  ULEA UR64, UR17, UR10, 0xa ;  /* 0x0000000a11407291 */ /* 0x000fe4000f8e50ff */
[----:B------:R-:W-:Y:S01]  /*3300*/  UISETP.NE.AND UP2, UPT, UR14, 0x3, UPT ;  /* 0x000000030e00788c */ /* 0x000fe2000bf45270 */
[----:B------:R-:W-:Y:S01]  /*3310*/  PLOP3.LUT P0, PT, PT, PT, UP1, 0x80, 0x8 ;  /* 0x000000000008781c */ /* 0x000fe20003f0f018 */
[----:B------:R-:W-:Y:S02]  /*3320*/  ULEA UR62, UR17, UR9, 0xb ;  /* 0x00000009113e7291 */ /* 0x000fe4000f8e58ff */
[----:B------:R-:W-:Y:S02]  /*3330*/  USEL UR35, URZ, 0x1, UP2 ;  /* 0x00000001ff237887 */ /* 0x000fe40009000000 */
[----:B------:R-:W-:Y:S02]  /*3340*/  USEL UR14, UR14, URZ, UP2 ;  /* 0x000000ff0e0e7287 */ /* 0x000fe40009000000 */
[----:B------:R-:W-:Y:S02]  /*3350*/  UIADD3 UR60, UPT, UPT, UR64, 0x2, URZ ;  /* 0x00000002403c7890 */ /* 0x000fe4000fffe0ff */
[----:B------:R-:W-:Y:S01]  /*3360*/  @UP1 ULEA UR34, UR14, UR5, 0x3 ;  /* 0x000000050e221291 */ /* 0x000fe2000f8e18ff */
[----:B------:R-:W-:Y:S01]  /*3370*/  LOP3.LUT R8, R8, UR35, RZ, 0x3c, !PT ;  /* 0x0000002308087c12 */ /* 0x000fe2000f8e3cff */
[----:B------:R-:W-:Y:S02]  /*3380*/  UIADD3 UR58, UPT, UPT, UR62, 0x2, URZ ;  /* 0x000000023e3a7890 */ /* 0x000fe4000fffe0ff */
[----:B------:R-:W-:Y:S01]  /*3390*/  UIADD3 UR56, UPT, UPT, UR64, 0x4, URZ ;  /* 0x0000000440387890 */ /* 0x000fe2000fffe0ff */
[----:B-1----:R-:W-:Y:S01]  /*33a0*/  @P0 SHF.L.U32 R0, R8, 0x1f, RZ ;  /* 0x0000001f08000819 */ /* 0x002fe200000006ff */
[----:B------:R-:W-:Y:S02]  /*33b0*/  UIADD3 UR54, UPT, UPT, UR62, 0x4, URZ ;  /* 0x000000043e367890 */ /* 0x000fe4000fffe0ff */
[----:B------:R-:W-:Y:S01]  /*33c0*/  UIADD3 UR52, UPT, UPT, UR64, 0x6, URZ ;  /* 0x0000000640347890 */ /* 0x000fe2000fffe0ff */
[----:B------:R2:W3:Y:S01]  /*33d0*/  @P0 SYNCS.PHASECHK.TRANS64.TRYWAIT P2, [UR34], R0 ;  /* 0x00000000ff0005a7 */ /* 0x0004e20008041122 */
[----:B------:R-:W-:Y:S02]  /*33e0*/  UIADD3 UR50, UPT, UPT, UR62, 0x6, URZ ;  /* 0x000000063e327890 */ /* 0x000fe4000fffe0ff */
        /* <DEDUP_REMOVED lines=9> */
[----:B------:R-:W-:Y:S01]  /*3480*/  UIADD3 UR12, UPT, UPT, UR12, -0x1, URZ ;  /* 0xffffffff0c0c7890 */ /* 0x000fe2000fffe0ff */
[----:B------:R-:W-:Y:S01]  /*3490*/  UMOV UR65, 0x40004040 ;  /* 0x4000404000417882 */ /* 0x000fe20000000000 */
[----:B------:R-:W-:Y:S01]  /*34a0*/  UMOV UR63, 0x40004040 ;  /* 0x40004040003f7882 */ /* 0x000fe20000000000 */
[----:B------:R-:W-:Y:S01]  /*34b0*/  UMOV UR61, 0x40004040 ;  /* 0x40004040003d7882 */ /* 0x000fe20000000000 */
[----:B------:R2:W-:Y:S01]  /*34c0*/  UTCHMMA gdesc[UR62], gdesc[UR64], tmem[UR7], tmem[UR32], idesc[UR33], UP4 ;  /* 0x00ff20403e0075ea */ /* 0x0005e2000a000007 */
[----:B------:R-:W-:Y:S01]  /*34d0*/  UPLOP3.LUT UP4, UPT, UPT, UPT, UPT, 0x80, 0x8 ;  /* 0x000000000008789c */ /* 0x000fe20003f8f070 */
[----:B------:R-:W-:Y:S01]  /*34e0*/  UMOV UR59, 0x40004040 ;  /* 0x40004040003b7882 */ /* 0x000fe20000000000 */
[----:B------:R-:W-:Y:S01]  /*34f0*/  UMOV UR57, 0x40004040 ;  /* 0x4000404000397882 */ /* 0x000fe20000000000 */
[----:B------:R2:W-:Y:S01]  /*3500*/  UTCHMMA gdesc[UR58], gdesc[UR60], tmem[UR7], tmem[UR30], idesc[UR31], UPT ;  /* 0x00ff1e3c3a0075ea */ /* 0x0005e2000b800007 */
        /* <DEDUP_REMOVED lines=14> */
[----:B------:R-:W-:Y:S01]  /*35f0*/  UMOV UR35, 0x40004040 ;  /* 0x4000404000237882 */ /* 0x000fe20000000000 */
[----:B------:R2:W-:Y:S01]  /*3600*/  UTCHMMA gdesc[UR38], gdesc[UR40], tmem[UR7], tmem[UR20], idesc[UR21], UPT ;  /* 0x00ff1428260075ea */ /* 0x0005e2000b800007 */
[----:B------:R2:W-:Y:S01]  /*3610*/  UTCHMMA gdesc[UR34], gdesc[UR36], tmem[UR7], tmem[UR18], idesc[UR19], UPT ;  /* 0x00ff1224220075ea */ /* 0x0005e2000b800007 */
[----:B------:R2:W-:Y:S01]  /*3620*/  UTCBAR [UR11], URZ ;  /* 0x000000ff0b0073e9 */ /* 0x0005e200080000ff */
[----:B------:R-:W-:Y:S01]  /*3630*/  UMOV UR17, UR14 ;  /* 0x0000000e00117c82 */ /* 0x000fe20008000000 */
[----:B------:R-:W-:Y:S05]  /*3640*/  BRA.U UP0, `(.L_x_57) ;  /* 0xfffffffd00007547 */ /* 0x000fea000b83ffff */
.L_x_54:
[----:B------:R-:W-:Y:S01]  /*3650*/  UIADD3 UR15, UPT, UPT, UR15, 0x1, URZ ;  /* 0x000000010f0f7890 */ /* 0x000fe2000fffe0ff */
[C---:B------:R-:W-:Y:S01]  /*3660*/  ISETP.NE.AND P0, PT, R10.reuse, 0x2, PT ;  /* 0x000000020a00780c */ /* 0x040fe20003f05270 */
[----:B--2---:R-:W-:Y:S02]  /*3670*/  UIADD3 UR7, UPT, UPT, UR6, 0xa0, URZ ;  /* 0x000000a006077890 */ /* 0x004fe4000fffe0ff */
[----:B------:R-:W-:Y:S01]  /*3680*/  UISETP.NE.AND UP0, UPT, UR15, 0x4, UPT ;  /* 0x000000040f00788c */ /* 0x000fe2000bf05270 */
[----:B-1----:R-:W-:Y:S02]  /*3690*/  SEL R0, RZ, 0x1, P0 ;  /* 0x00000001ff007807 */ /* 0x002fe40000000000 */
[----:B------:R-:W-:Y:S01]  /*36a0*/  SEL R10, R10, RZ, P0 ;  /* 0x000000ff0a0a7207 */ /* 0x000fe20000000000 */
[----:B------:R-:W-:Y:S01]  /*36b0*/  USEL UR6, URZ, 0x1, UP0 ;  /* 0x00000001ff067887 */ /* 0x000fe20008000000 */
[----:B------:R-:W-:Y:S01]  /*36c0*/  LOP3.LUT R9, R9, R0, RZ, 0x3c, !PT ;  /* 0x0000000009097212 */ /* 0x000fe200078e3cff */
[----:B------:R-:W-:Y:S01]  /*36d0*/  USEL UR15, UR15, URZ, UP0 ;  /* 0x000000ff0f0f7287 */ /* 0x000fe20008000000 */
[----:B------:R1:W-:Y:S03]  /*36e0*/  UTCBAR [UR7], URZ ;  /* 0x000000ff070073e9 */ /* 0x0003e600080000ff */
[----:B------:R-:W-:Y:S01]  /*36f0*/  LOP3.LUT R11, R11, UR6, RZ, 0x3c, !PT ;  /* 0x000000060b0b7c12 */ /* 0x000fe2000f8e3cff */
[----:B------:R-:W-:Y:S07]  /*3700*/  @P1 BRA `(.L_x_58) ;  /* 0xfffffff800501947 */ /* 0x000fee000383ffff */
[----:B------:R-:W2:Y:S01]  /*3710*/  S2UR UR4, SR_CgaCtaId ;  /* 0x00000000000479c3 */ /* 0x000ea20000008800 */
[----:B------:R-:W-:Y:S01]  /*3720*/  ELECT P0, URZ, PT ;  /* 0x0000000000ff782f */ /* 0x000fe20003800000 */
[----:B------:R-:W-:Y:S01]  /*3730*/  IMAD.MOV.U32 R0, RZ, RZ, 0x1 ;  /* 0x00000001ff007424 */ /* 0x000fe200078e00ff */
[----:B------:R-:W-:Y:S01]  /*3740*/  UIADD3 UR5, UPT, UPT, UR5, 0xc0, URZ ;  /* 0x000000c005057890 */ /* 0x000fe2000fffe0ff */
[----:B------:R-:W-:Y:S01]  /*3750*/  SHF.L.U32 R2, R11, 0x1f, RZ ;  /* 0x0000001f0b027819 */ /* 0x000fe200000006ff */
[----:B------:R-:W-:-:S03]  /*3760*/  UMOV UR6, 0x40 ;  /* 0x0000004000067882 */ /* 0x000fc60000000000 */
[----:B------:R-:W-:Y:S01]  /*3770*/  UVIRTCOUNT.DEALLOC.SMPOOL 0x80 ;  /* 0x000000800000784c */ /* 0x000fe20000000000 */
[----:B--2---:R-:W-:Y:S02]  /*3780*/  ULEA UR4, UR4, UR6, 0x18 ;  /* 0x0000000604047291 */ /* 0x004fe4000f8ec0ff */
[----:B------:R-:W-:-:S07]  /*3790*/  ULEA UR6, UR15, UR5, 0x3 ;  /* 0x000000050f067291 */ /* 0x000fce000f8e18ff */
[----:B------:R2:W-:Y:S02]  /*37a0*/  @P0 STS.U8 [UR4+0x1c], R0 ;  /* 0x00001c00ff000988 */ /* 0x0005e40008000004 */
[----:B------:R-:W4:Y:S02]  /*37b0*/  SYNCS.PHASECHK.TRANS64.TRYWAIT P0, [UR6], R2 ;  /* 0x00000002ff0075a7 */ /* 0x000f240008001106 */
[----:B--2-4-:R-:W-:Y:S05]  /*37c0*/  @!P0 BRA `(.L_x_59) ;  /* 0x0000004400f48947 */ /* 0x014fea0003800000 */
.L_x_148:
[----:B-1----:R-:W-:-:S04]  /*37d0*/  UIADD3 UR7, UPT, UPT, UR15, 0x1, URZ ;  /* 0x000000010f077890 */ /* 0x002fc8000fffe0ff */
[----:B------:R-:W-:-:S04]  /*37e0*/  UISETP.NE.AND UP0, UPT, UR7, 0x4, UPT ;  /* 0x000000040700788c */ /* 0x000fc8000bf05270 */
[----:B------:R-:W-:Y:S02]  /*37f0*/  USEL UR8, URZ, 0x1, UP0 ;  /* 0x00000001ff087887 */ /* 0x000fe40008000000 */
[----:B------:R-:W-:-:S04]  /*3800*/  USEL UR7, UR7, URZ, UP0 ;  /* 0x000000ff07077287 */ /* 0x000fc80008000000 */
[----:B------:R-:W-:Y:S01]  /*3810*/  ULEA UR6, UR7, UR5, 0x3 ;  /* 0x0000000507067291 */ /* 0x000fe2000f8e18ff */
[----:B--2---:R-:W-:-:S04]  /*3820*/  LOP3.LUT R2, R11, UR8, RZ, 0x3c, !PT ;  /* 0x000000080b027c12 */ /* 0x004fc8000f8e3cff */
[----:B------:R-:W-:-:S04]  /*3830*/  SHF.L.U32 R3, R2, 0x1f, RZ ;  /* 0x0000001f02037819 */ /* 0x000fc800000006ff */
[----:B------:R-:W1:Y:S02]  /*3840*/  SYNCS.PHASECHK.TRANS64.TRYWAIT P0, [UR6], R3 ;  /* 0x00000003ff0075a7 */ /* 0x000e640008001106 */
[----:B-1----:R-:W-:Y:S05]  /*3850*/  @!P0 BRA `(.L_x_60) ;  /* 0x0000004400e88947 */ /* 0x002fea0003800000 */
.L_x_150:
        /* <DEDUP_REMOVED lines=9> */
.L_x_152:
[----:B------:R-:W-:-:S04]  /*38f0*/  UIADD3 UR7, UPT, UPT, UR7, 0x1, URZ ;  /* 0x0000000107077890 */ /* 0x000fc8000fffe0ff */
[----:B------:R-:W-:-:S04]  /*3900*/  UISETP.NE.AND UP0, UPT, UR7, 0x4, UPT ;  /* 0x000000040700788c */ /* 0x000fc8000bf05270 */
[----:B------:R-:W-:Y:S02]  /*3910*/  USEL UR6, URZ, 0x1, UP0 ;  /* 0x00000001ff067887 */ /* 0x000fe40008000000 */
[----:B------:R-:W-:-:S04]  /*3920*/  USEL UR7, UR7, URZ, UP0 ;  /* 0x000000ff07077287 */ /* 0x000fc80008000000 */
[----:B------:R-:W-:Y:S01]  /*3930*/  ULEA UR7, UR7, UR5, 0x3 ;  /* 0x0000000507077291 */ /* 0x000fe2000f8e18ff */
[----:B------:R-:W-:-:S04]  /*3940*/  LOP3.LUT R2, R2, UR6, RZ, 0x3c, !PT ;  /* 0x0000000602027c12 */ /* 0x000fc8000f8e3cff */
[----:B------:R-:W-:-:S04]  /*3950*/  SHF.L.U32 R2, R2, 0x1f, RZ ;  /* 0x0000001f02027819 */ /* 0x000fc800000006ff */
[----:B------:R-:W2:Y:S02]  /*3960*/  SYNCS.PHASECHK.TRANS64.TRYWAIT P0, [UR7], R2 ;  /* 0x00000002ff0075a7 */ /* 0x000ea40008001107 */
[----:B--2---:R-:W-:Y:S05]  /*3970*/  @!P0 BRA `(.L_x_62) ;  /* 0x0000004400d08947 */ /* 0x004fea0003800000 */
.L_x_154:
[----:B------:R-:W-:Y:S01]  /*3980*/  NOP ;  /* 0x0000000000007918 */ /* 0x000fe20000000000 */
[----:B-1----:R-:W1:Y:S01]  /*3990*/  LDS R0, [UR4+0x14] ;  /* 0x00001404ff007984 */ /* 0x002e620008000800 */
[----:B------:R-:W-:Y:S01]  /*39a0*/  ULOP3.LUT UR6, UR16, 0xffff, URZ, 0xc0, !UPT ;  /* 0x0000ffff10067892 */ /* 0x000fe2000f8ec0ff */
[----:B------:R-:W-:Y:S01]  /*39b0*/  UMOV UR8, 0xffff ;  /* 0x0000ffff00087882 */ /* 0x000fe20000000000 */
[----:B------:R-:W-:Y:S02]  /*39c0*/  UMOV UR5, 0x1 ;  /* 0x0000000100057882 */ /* 0x000fe40000000000 */
[----:B------:R-:W-:-:S04]  /*39d0*/  USHF.R.U32.HI UR6, URZ, 0x5, UR6 ;  /* 0x00000005ff067899 */ /* 0x000fc80008011606 */
[----:B------:R-:W-:Y:S02]  /*39e0*/  USHF.L.U32 UR8, UR8, UR6, URZ ;  /* 0x0000000608087299 */ /* 0x000fe400080006ff */
[----:B------:R-:W-:-:S04]  /*39f0*/  USHF.L.U32 UR5, UR5, UR6, URZ ;  /* 0x0000000605057299 */ /* 0x000fc800080006ff */
[----:B-1----:R-:W-:-:S04]  /*3a00*/  LOP3.LUT R0, R0, UR8, RZ, 0xc0, !PT ;  /* 0x0000000800007c12 */ /* 0x002fc8000f8ec0ff */
[----:B------:R-:W-:-:S13]  /*3a10*/  ISETP.NE.AND P0, PT, R0, UR8, PT ;  /* 0x0000000800007c0c */ /* 0x000fda000bf05270 */
[----:B------:R-:W-:Y:S05]  /*3a20*/  @P0 BRA `(.L_x_63) ;  /* 0x0000000000580947 */ /* 0x000fea0003800000 */
[----:B------:R-:W1:Y:S02]  /*3a30*/  LDS R0, [UR4+0x18] ;  /* 0x00001804ff007984 */ /* 0x000e640008000800 */
[----:B-1----:R-:W-:-:S04]  /*3a40*/  LOP3.LUT R0, R0, UR5, RZ, 0xc0, !PT ;  /* 0x0000000500007c12 */ /* 0x002fc8000f8ec0ff */
[----:B------:R-:W-:-:S13]  /*3a50*/  ISETP.NE.AND P0, PT, R0, UR5, PT ;  /* 0x0000000500007c0c */ /* 0x000fda000bf05270 */
[----:B------:R-:W-:Y:S05]  /*3a60*/  @P0 BRA `(.L_x_64) ;  /* 0x00000000003c0947 */ /* 0x000fea0003800000 */
[----:B------:R-:W1:Y:S01]  /*3a70*/  S2R R2, SR_LANEID ;  /* 0x0000000000027919 */ /* 0x000e620000000000 */
[----:B------:R-:W-:Y:S01]  /*3a80*/  ULOP3.LUT UR8, URZ, UR8, URZ, 0x33, !UPT ;  /* 0x00000008ff087292 */ /* 0x000fe2000f8e33ff */
[----:B------:R-:W-:Y:S02]  /*3a90*/  VOTEU.ANY UR7, UPT, PT ;  /* 0x0000000000077886 */ /* 0x000fe400038e0100 */
[----:B------:R-:W-:-:S03]  /*3aa0*/  UFLO.U32 UR7, UR7 ;  /* 0x00000007000772bd */ /* 0x000fc600080e0000 */
[----:B------:R-:W-:-:S04]  /*3ab0*/  IMAD.U32 R0, RZ, RZ, UR8 ;  /* 0x00000008ff007e24 */ /* 0x000fc8000f8e00ff */
[----:B------:R2:W4:Y:S02]  /*3ac0*/  REDUX UR6, R0 ;  /* 0x00000000000673c4 */ /* 0x0005240000000000 */
[----:B------:R1:W-:Y:S02]  /*3ad0*/  UTCATOMSWS.AND URZ, UR8 ;  /* 0x0000000800ff79e3 */ /* 0x0003e40008000000 */
[----:B-1----:R-:W-:Y:S02]  /*3ae0*/  ISETP.EQ.U32.AND P0, PT, R2, UR7, PT ;  /* 0x0000000702007c0c */ /* 0x002fe4000bf02070 */
[----:B--2---:R-:W-:Y:S02]  /*3af0*/  LOP3.LUT R0, RZ, UR5, RZ, 0x33, !PT ;  /* 0x00000005ff007c12 */ /* 0x004fe4000f8e33ff */
[----:B----4-:R-:W-:Y:S02]  /*3b00*/  MOV R2, UR6 ;  /* 0x0000000600027c02 */ /* 0x010fe40008000f00 */
[----:B------:R-:W1:Y:S07]  /*3b10*/  REDUX UR5, R0 ;  /* 0x00000000000573c4 */ /* 0x000e6e0000000000 */
[----:B------:R2:W-:Y:S01]  /*3b20*/  @P0 ATOMS.AND RZ, [UR4+0x14], R2 ;  /* 0x00001402ffff098c */ /* 0x0005e2000a800004 */
[----:B-1----:R-:W-:-:S05]  /*3b30*/  IMAD.U32 R0, RZ, RZ, UR5 ;  /* 0x00000005ff007e24 */ /* 0x002fca000f8e00ff */
[----:B------:R2:W-:Y:S01]  /*3b40*/  @P0 ATOMS.AND RZ, [UR4+0x18], R0 ;  /* 0x00001800ffff098c */ /* 0x0005e2000a800004 */
[----:B------:R-:W-:Y:S05]  /*3b50*/  BRA `(.L_x_65) ;  /* 0x0000000000147947 */ /* 0x000fea0003800000 */
.L_x_64:
[----:B------:R-:W-:Y:S02]  /*3b60*/  MOV R2, 0x3b80 ;  /* 0x00003b8000027802 */ /* 0x000fe40000000f00 */
[----:B---3-5:R-:W-:Y:S05]  /*3b70*/  CALL.REL.NOINC `($__internal_0_$__cuda_sm10x_tcgen05_guardrail_trap_col_being_dealloced_not_returned_by_alloc) ;  /* 0x0000004800b87944 */ /* 0x028fea0003c00000 */
[----:B------:R-:W-:Y:S05]  /*3b80*/  BRA `(.L_x_65) ;  /* 0x0000000000087947 */ /* 0x000fea0003800000 */
.L_x_63:
[----:B------:R-:W-:Y:S02]  /*3b90*/  MOV R2, 0x3bb0 ;  /* 0x00003bb000027802 */ /* 0x000fe40000000f00 */
[----:B---3-5:R-:W-:Y:S05]  /*3ba0*/  CALL.REL.NOINC `($__internal_2_$__cuda_sm10x_tcgen05_guardrail_trap_unallocated_columns_being_dealloced) ;  /* 0x0000004800c47944 */ /* 0x028fea0003c00000 */
.L_x_65:
[----:B------:R-:W-:Y:S01]  /*3bb0*/  NOP ;  /* 0x0000000000007918 */ /* 0x000fe20000000000 */
[----:B------:R-:W-:Y:S05]  /*3bc0*/  EXIT ;  /* 0x000000000000794d */ /* 0x000fea0003800000 */
.L_x_47:
[----:B------:R-:W-:-:S09]  /*3bd0*/  UISETP.NE.OR UP2, UPT, UR8, 0x3, !UP2 ;  /* 0x000000030800788c */ /* 0x000fd2000d745670 */
[----:B------:R-:W-:Y:S05]  /*3be0*/  BRA.U UP2, `(.L_x_66) ;  /* 0x0000001102047547 */ /* 0x000fea000b800000 */
[----:B------:R-:W1:Y:S01]  /*3bf0*/  LDC R0, c[0x0][0xb30] ;  /* 0x0002cc00ff007b82 */ /* 0x000e620000000800 */
[----:B------:R-:W2:Y:S01]  /*3c00*/  LDCU.64 UR8, c[0x0][0x888] ;  /* 0x00011100ff0877ac */ /* 0x000ea20008000a00 */
[----:B------:R-:W-:Y:S01]  /*3c10*/  IMAD.MOV.U32 R30, RZ, RZ, 0x1 ;  /* 0x00000001ff1e7424 */ /* 0x000fe200078e00ff */
[----:B------:R-:W-:Y:S01]  /*3c20*/  CS2R R28, SRZ ;  /* 0x00000000001c7805 */ /* 0x000fe2000001ff00 */
[----:B------:R-:W-:Y:S01]  /*3c30*/  IMAD.MOV.U32 R25, RZ, RZ, 0x2000 ;  /* 0x00002000ff197424 */ /* 0x000fe200078e00ff */
[----:B------:R-:W4:Y:S03]  /*3c40*/  LDCU.64 UR4, c[0x0][0x890] ;  /* 0x00011200ff0477ac */ /* 0x000f260008000a00 */
[----:B------:R-:W3:Y:S01]  /*3c50*/  LDC R24, c[0x0][0x370] ;  /* 0x0000dc00ff187b82 */ /* 0x000ee20000000800 */
[----:B------:R-:W-:Y:S01]  /*3c60*/  UMOV UR7, 0x400 ;  /* 0x0000040000077882 */ /* 0x000fe20000000000 */
[----:B------:R-:W-:-:S02]  /*3c70*/  UPLOP3.LUT UP1, UPT, UPT, UPT, UPT, 0x40, 0x4 ;  /* 0x000000000004789c */ /* 0x000fc40003f2e870 */
[----:B------:R-:W-:-:S04]  /*3c80*/  ULEA UR7, UR37, UR7, 0x18 ;  /* 0x0000000725077291 */ /* 0x000fc8000f8ec0ff */
[----:B------:R-:W3:Y:S01]  /*3c90*/  LDC R3, c[0x0][0xb0c] ;  /* 0x0002c300ff037b82 */ /* 0x000ee20000000800 */
[----:B------:R-:W-:Y:S02]  /*3ca0*/  UIADD3 UR13, UPT, UPT, UR7, 0x48, URZ ;  /* 0x00000048070d7890 */ /* 0x000fe4000fffe0ff */
[----:B--2---:R-:W-:Y:S02]  /*3cb0*/  UISETP.NE.U32.AND UP2, UPT, UR8, URZ, UPT ;  /* 0x000000ff0800728c */ /* 0x004fe4000bf45070 */
[----:B------:R-:W-:Y:S02]  /*3cc0*/  UIADD3 UR33, UPT, UPT, UR7, 0x30, URZ ;  /* 0x0000003007217890 */ /* 0x000fe4000fffe0ff */
[----:B----4-:R-:W-:Y:S01]  /*3cd0*/  UISETP.NE.U32.AND UP3, UPT, UR4, URZ, UPT ;  /* 0x000000ff0400728c */ /* 0x010fe2000bf65070 */
[----:B------:R-:W2:Y:S01]  /*3ce0*/  LDC R18, c[0x0][0xb20] ;  /* 0x0002c800ff127b82 */ /* 0x000ea20000000800 */
[----:B-1----:R-:W-:Y:S01]  /*3cf0*/  ISETP.NE.AND P1, PT, R0, 0x1, PT ;  /* 0x000000010000780c */ /* 0x002fe20003f25270 */
[----:B------:R-:W-:-:S02]  /*3d00*/  UISETP.NE.AND.EX UP2, UPT, UR9, URZ, UPT, UP2 ;  /* 0x000000ff0900728c */ /* 0x000fc4000bf45320 */
[----:B------:R-:W-:Y:S02]  /*3d10*/  UIADD3 UR25, UPT, UPT, UR7, 0x38, URZ ;  /* 0x0000003807197890 */ /* 0x000fe4000fffe0ff */
[----:B------:R-:W-:Y:S02]  /*3d20*/  UIADD3 UR17, UPT, UPT, UR7, 0x40, URZ ;  /* 0x0000004007117890 */ /* 0x000fe4000fffe0ff */
[----:B-----5:R-:W1:Y:S01]  /*3d30*/  LDC.64 R32, c[0x0][0x348] ;  /* 0x0000d200ff207b82 */ /* 0x020e620000000a00 */
[----:B------:R-:W-:Y:S02]  /*3d40*/  UPRMT UR13, UR37, 0x654, UR13 ;  /* 0x00000654250d7896 */ /* 0x000fe4000800000d */
[----:B------:R-:W-:-:S05]  /*3d50*/  UISETP.NE.AND.EX UP3, UPT, UR5, URZ, UPT, UP3 ;  /* 0x000000ff0500728c */ /* 0x000fca000bf65330 */
[----:B------:R-:W4:Y:S08]  /*3d60*/  LDC.64 R16, c[0x0][0xb10] ;  /* 0x0002c400ff107b82 */ /* 0x000f300000000a00 */
[----:B------:R-:W1:Y:S08]  /*3d70*/  LDC.64 R6, c[0x0][0xb18] ;  /* 0x0002c600ff067b82 */ /* 0x000e700000000a00 */
[----:B------:R-:W1:Y:S08]  /*3d80*/  LDC.64 R4, c[0x0][0xb28] ;  /* 0x0002ca00ff047b82 */ /* 0x000e700000000a00 */
[----:B--23--:R-:W1:Y:S02]  /*3d90*/  LDC R19, c[0x0][0x374] ;  /* 0x0000dd00ff137b82 */ /* 0x00ce640000000800 */
.L_x_77:
[C---:B------:R-:W-:Y:S02]  /*3da0*/  LEA R0, R29.reuse, UR7, 0x3 ;  /* 0x000000071d007c11 */ /* 0x040fe4000f8e18ff */
[----:B------:R-:W-:Y:S02]  /*3db0*/  SHF.L.U32 R2, R28, 0x1f, RZ ;  /* 0x0000001f1c027819 */ /* 0x000fe400000006ff */
[----:B------:R-:W-:Y:S02]  /*3dc0*/  LEA R20, R29, UR7, 0x4 ;  /* 0x000000071d147c11 */ /* 0x000fe4000f8e20ff */
[----:B--2---:R-:W2:Y:S02]  /*3dd0*/  SYNCS.PHASECHK.TRANS64.TRYWAIT P0, [R0+URZ+0x80], R2 ;  /* 0x00008002000075a7 */ /* 0x004ea400080011ff */
[----:B--2---:R-:W-:Y:S05]  /*3de0*/  @!P0 BRA `(.L_x_67) ;  /* 0x0000004000cc8947 */ /* 0x004fea0003800000 */
.L_x_155:
[----:B------:R-:W-:Y:S01]  /*3df0*/  ISETP.GE.AND P0, PT, R26, 0x1, PT ;  /* 0x000000011a00780c */ /* 0x000fe20003f06270 */
[----:B------:R-:W3:Y:S01]  /*3e00*/  LDS.128 R20, [R20+0x110] ;  /* 0x0001100014147984 */ /* 0x000ee20000000c00 */
[----:B--2---:R-:W-:Y:S01]  /*3e10*/  VIADD R0, R0, 0x90 ;  /* 0x0000009000007836 */ /* 0x004fe20000000000 */
[----:B------:R-:W-:Y:S01]  /*3e20*/  @!PT LDS RZ, [RZ] ;  /* 0x00000000fffff984 */ /* 0x000fe20000000800 */
[----:B------:R-:W-:Y:S01]  /*3e30*/  @!PT LDS RZ, [RZ] ;  /* 0x00000000fffff984 */ /* 0x000fe20000000800 */
[----:B------:R-:W-:Y:S01]  /*3e40*/  @!PT LDS RZ, [RZ] ;  /* 0x00000000fffff984 */ /* 0x000fe20000000800 */
[----:B------:R-:W-:Y:S01]  /*3e50*/  @!PT LDS RZ, [RZ] ;  /* 0x00000000fffff984 */ /* 0x000fe20000000800 */
[----:B------:R2:W-:Y:S06]  /*3e60*/  MEMBAR.ALL.CTA ;  /* 0x0000000000007992 */ /* 0x0005ec0000008000 */
[----:B--2---:R-:W2:Y:S01]  /*3e70*/  FENCE.VIEW.ASYNC.S ;  /* 0x00000000000073c6 */ /* 0x004ea20000000000 */
[----:B------:R-:W-:Y:S04]  /*3e80*/  PRMT R0, RZ, 0x654, R0 ;  /* 0x00000654ff007816 */ /* 0x000fe80000000000 */
[----:B--2---:R2:W-:Y:S01]  /*3e90*/  SYNCS.ARRIVE.TRANS64.RED.A1T0 RZ, [R0+URZ], RZ ;  /* 0x000000ff00ff79a7 */ /* 0x0045e200081004ff */
[----:B---3--:R-:W-:Y:S11]  /*3ea0*/  LOP3.LUT P3, RZ, R22, 0x1, RZ, 0xc0, !PT ;  /* 0x0000000116ff7812 */ /* 0x008ff6000786c0ff */
[----:B------:R-:W-:Y:S02]  /*3eb0*/  @!UPT UIADD3 URZ, UPT, UPT, URZ, URZ, URZ ;  /* 0x000000fffffff290 */ /* 0x000fe4000fffe0ff */
[----:B------:R-:W-:Y:S02]  /*3ec0*/  @P3 MOV R11, R20 ;  /* 0x00000014000b3202 */ /* 0x000fe40000000f00 */
[----:B------:R-:W-:Y:S01]  /*3ed0*/  @P3 LOP3.LUT R10, R21, 0xffff, RZ, 0xc0, !PT ;  /* 0x0000ffff150a3812 */ /* 0x000fe200078ec0ff */
[----:B--2---:R-:W-:Y:S06]  /*3ee0*/  @!P0 BRA `(.L_x_68) ;  /* 0x0000000000a48947 */ /* 0x004fec0003800000 */
[-C--:B-1----:R-:W-:Y:S01]  /*3ef0*/  IMAD.HI.U32 R0, R19, R7.reuse, RZ ;  /* 0x0000000713007227 */ /* 0x082fe200078e00ff */
[----:B------:R-:W-:Y:S02]  /*3f00*/  ISETP.NE.AND P0, PT, R6, 0x1, PT ;  /* 0x000000010600780c */ /* 0x000fe40003f05270 */
[----:B------:R-:W-:Y:S01]  /*3f10*/  ISETP.NE.AND P2, PT, R26, 0x1, PT ;  /* 0x000000011a00780c */ /* 0x000fe20003f45270 */
[----:B----4-:R-:W-:Y:S01]  /*3f20*/  IMAD.HI.U32 R9, R24, R16, RZ ;  /* 0x0000001018097227 */ /* 0x010fe200078e00ff */
[----:B------:R-:W-:Y:S02]  /*3f30*/  SHF.R.U32.HI R0, RZ, R18, R0 ;  /* 0x00000012ff007219 */ /* 0x000fe40000011600 */
[----:B------:R-:W-:Y:S01]  /*3f40*/  ISETP.NE.AND P4, PT, R3, 0x1, PT ;  /* 0x000000010300780c */ /* 0x000fe20003f85270 */
[----:B------:R-:W-:Y:S01]  /*3f50*/  IMAD.HI.U32 R13, R10, R7, RZ ;  /* 0x000000070a0d7227 */ /* 0x000fe200078e00ff */
[----:B------:R-:W-:Y:S02]  /*3f60*/  SHF.R.U32.HI R9, RZ, R17, R9 ;  /* 0x00000011ff097219 */ /* 0x000fe40000011609 */
[----:B------:R-:W-:Y:S01]  /*3f70*/  SEL R0, R19, R0, !P0 ;  /* 0x0000000013007207 */ /* 0x000fe20004000000 */
[----:B------:R-:W-:Y:S01]  /*3f80*/  IMAD.HI.U32 R12, R11, R16, RZ ;  /* 0x000000100b0c7227 */ /* 0x000fe200078e00ff */
[----:B------:R-:W-:Y:S03]  /*3f90*/  SEL R9, R24, R9, !P4 ;  /* 0x0000000918097207 */ /* 0x000fe60006000000 */
[-C--:B------:R-:W-:Y:S01]  /*3fa0*/  IMAD.HI.U32 R8, R0, R4.reuse, RZ ;  /* 0x0000000400087227 */ /* 0x080fe200078e00ff */
[----:B------:R-:W-:Y:S03]  /*3fb0*/  SHF.R.U32.HI R12, RZ, R17, R12 ;  /* 0x00000011ff0c7219 */ /* 0x000fe6000001160c */
[----:B------:R-:W-:Y:S01]  /*3fc0*/  IMAD.HI.U32 R2, R9, R4, RZ ;  /* 0x0000000409027227 */ /* 0x000fe200078e00ff */
[-C--:B------:R-:W-:Y:S02]  /*3fd0*/  @P2 SHF.R.U32.HI R0, RZ, R5.reuse, R8 ;  /* 0x00000005ff002219 */ /* 0x080fe40000011608 */
[----:B------:R-:W-:Y:S02]  /*3fe0*/  SHF.R.U32.HI R8, RZ, R18, R13 ;  /* 0x00000012ff087219 */ /* 0x000fe4000001160d */
[----:B------:R-:W-:Y:S01]  /*3ff0*/  @P2 SHF.R.U32.HI R9, RZ, R5, R2 ;  /* 0x00000005ff092219 */ /* 0x000fe20000011602 */
[----:B------:R-:W-:Y:S01]  /*4000*/  IMAD R0, R26, R0, RZ ;  /* 0x000000001a007224 */ /* 0x000fe200078e02ff */
[----:B------:R-:W-:Y:S02]  /*4010*/  SEL R8, R10, R8, !P0 ;  /* 0x000000080a087207 */ /* 0x000fe40004000000 */
[----:B------:R-:W-:Y:S01]  /*4020*/  SEL R2, R11, R12, !P4 ;  /* 0x0000000c0b027207 */ /* 0x000fe20006000000 */
[----:B------:R-:W-:Y:S01]  /*4030*/  IMAD R12, R26, R9, RZ ;  /* 0x000000091a0c7224 */ /* 0x000fe200078e02ff */
[C---:B------:R-:W-:Y:S01]  /*4040*/  ISETP.GE.AND P0, PT, R8.reuse, R0, PT ;  /* 0x000000000800720c */ /* 0x040fe20003f06270 */
[----:B------:R-:W-:Y:S03]  /*4050*/  IMAD.HI.U32 R0, R8, R4, RZ ;  /* 0x0000000408007227 */ /* 0x000fe600078e00ff */
[----:B------:R-:W-:Y:S02]  /*4060*/  ISETP.GE.OR P0, PT, R2, R12, P0 ;  /* 0x0000000c0200720c */ /* 0x000fe40000706670 */
[-C--:B------:R-:W-:Y:S04]  /*4070*/  SHF.R.U32.HI R0, RZ, R5.reuse, R0 ;  /* 0x00000005ff007219 */ /* 0x080fe80000011600 */
[----:B------:R-:W-:Y:S05]  /*4080*/  SEL R13, R8, R0, !P2 ;  /* 0x00000000080d7207 */ /* 0x000fea0005000000 */
[----:B------:R-:W-:Y:S02]  /*4090*/  IMAD.MOV R12, RZ, RZ, -R13 ;  /* 0x000000ffff0c7224 */ /* 0x000fe400078e0a0d */
[----:B------:R-:W-:Y:S04]  /*40a0*/  @!P0 IMAD.HI.U32 R0, R2, R4, RZ ;  /* 0x0000000402008227 */ /* 0x000fe800078e00ff */
[----:B------:R-:W-:Y:S01]  /*40b0*/  IMAD R12, R26, R12, R8 ;  /* 0x0000000c1a0c7224 */ /* 0x000fe200078e0208 */
[----:B------:R-:W-:Y:S04]  /*40c0*/  @!P0 SHF.R.U32.HI R0, RZ, R5, R0 ;  /* 0x00000005ff008219 */ /* 0x000fe80000011600 */
[----:B------:R-:W-:Y:S04]  /*40d0*/  @!P0 SEL R0, R2, R0, !P2 ;  /* 0x0000000002008207 */ /* 0x000fe80005000000 */
[----:B------:R-:W-:Y:S01]  /*40e0*/  @!P0 IADD3 R13, PT, PT, R13, -R0, RZ ;  /* 0x800000000d0d8210 */ /* 0x000fe20007ffe0ff */
[----:B------:R-:W-:Y:S01]  /*40f0*/  @!P0 IMAD R0, R9, R12, R0 ;  /* 0x0000000c09008224 */ /* 0x000fe200078e0200 */
[----:B------:R-:W-:Y:S01]  /*4100*/  IADD3 R9, PT, PT, -R8, RZ, RZ ;  /* 0x000000ff08097210 */ /* 0x000fe20007ffe1ff */
[--C-:B------:R-:W-:Y:S02]  /*4110*/  IMAD.MOV R12, RZ, RZ, -R2.reuse ;  /* 0x000000ffff0c7224 */ /* 0x100fe400078e0a02 */
[----:B------:R-:W-:Y:S02]  /*4120*/  @!P0 IMAD R8, R13, R26, R2 ;  /* 0x0000001a0d088224 */ /* 0x000fe400078e0202 */
[----:B------:R-:W-:Y:S02]  /*4130*/  @!P0 IMAD.MOV.U32 R2, RZ, RZ, R0 ;  /* 0x000000ffff028224 */ /* 0x000fe400078e0000 */
[----:B------:R-:W-:Y:S02]  /*4140*/  IMAD R11, R3, R12, R11 ;  /* 0x0000000c030b7224 */ /* 0x000fe400078e020b */
[----:B------:R-:W-:Y:S02]  /*4150*/  IMAD R10, R6, R9, R10 ;  /* 0x00000009060a7224 */ /* 0x000fe400078e020a */
[----:B------:R-:W-:Y:S02]  /*4160*/  IMAD R11, R2, R3, R11 ;  /* 0x00000003020b7224 */ /* 0x000fe400078e020b */
[----:B------:R-:W-:Y:S02]  /*4170*/  IMAD R10, R8, R6, R10 ;  /* 0x00000006080a7224 */ /* 0x000fe400078e020a */
.L_x_68:
[----:B------:R-:W-:Y:S05]  /*4180*/  BRA.U UP1, `(.L_x_69) ;  /* 0x0000000101107547 */ /* 0x000fea000b800000 */
[----:B------:R-:W-:Y:S04]  /*4190*/  MOV R2, UR6 ;  /* 0x0000000600027c02 */ /* 0x000fe80008000f00 */
[----:B------:R-:W-:Y:S04]  /*41a0*/  SHF.L.U32 R2, R2, 0x1f, RZ ;  /* 0x0000001f02027819 */ /* 0x000fe800000006ff */
[----:B------:R-:W2:Y:S02]  /*41b0*/  SYNCS.PHASECHK.TRANS64.TRYWAIT P0, [UR7+0x78], R2 ;  /* 0x00007802ff0075a7 */ /* 0x000ea40008001107 */
[----:B--2---:R-:W-:Y:S05]  /*41c0*/  @!P0 BRA `(.L_x_70) ;  /* 0x0000003c00e88947 */ /* 0x004fea0003800000 */
.L_x_69:
[----:B------:R-:W-:Y:S02]  /*41d0*/  R2UR UR35, R15 ;  /* 0x000000000f2372ca */ /* 0x000fe400000e0000 */
[----:B------:R-:W-:Y:S02]  /*41e0*/  R2UR UR34, R14 ;  /* 0x000000000e2272ca */ /* 0x000fe400000e0000 */
[----:B------:R-:W-:Y:S02]  /*41f0*/  ISETP.NE.U32.AND P2, PT, RZ, UR4, PT ;  /* 0x00000004ff007c0c */ /* 0x000fe4000bf45070 */
[----:B------:R-:W-:Y:S02]  /*4200*/  SHF.L.U32 R14, R30, 0x1f, RZ ;  /* 0x0000001f1e0e7819 */ /* 0x000fe400000006ff */
[----:B------:R-:W-:Y:S05]  /*4210*/  ISETP.NE.AND.EX P2, PT, RZ, UR5, PT, P2 ;  /* 0x00000005ff007c0c */ /* 0x000fea000bf45320 */
[----:B------:R-:W-:Y:S02]  /*4220*/  USHF.L.U32 UR35, UR35, 0x7, URZ ;  /* 0x0000000723237899 */ /* 0x000fe400080006ff */
[----:B------:R-:W-:Y:S01]  /*4230*/  USHF.L.U32 UR34, UR34, 0x6, URZ ;  /* 0x0000000622227899 */ /* 0x000fe200080006ff */
[----:B------:R-:W-:Y:S11]  /*4240*/  BRA.U !UP3, `(.L_x_71) ;  /* 0x000000010b347547 */ /* 0x000ff6000b800000 */
[----:B------:R-:W-:Y:S01]  /*4250*/  UPLOP3.LUT UP0, UPT, UPT, UPT, UP2, 0x80, 0x8 ;  /* 0x000000000008789c */ /* 0x000fe20003f0f020 */
[----:B--2---:R-:W-:Y:S02]  /*4260*/  HFMA2 R0, -RZ, RZ, 0, 5.9604644775390625e-08 ;  /* 0x00000001ff007431 */ /* 0x004fe400000001ff */
[----:B------:R-:W-:Y:S03]  /*4270*/  IMAD.MOV.U32 R64, RZ, RZ, 0x1 ;  /* 0x00000001ff407424 */ /* 0x000fe600078e00ff */
[----:B------:R-:W-:Y:S05]  /*4280*/  PLOP3.LUT P0, PT, PT, PT, UP0, 0x80, 0x8 ;  /* 0x000000000008781c */ /* 0x000fea0003f0f008 */
[----:B------:R-:W2:Y:S01]  /*4290*/  @UP0 LDCU.64 UR10, c[0x0][0x888] ;  /* 0x00011100ff0a07ac */ /* 0x000ea20008000a00 */
[----:B------:R-:W-:Y:S07]  /*42a0*/  @UP0 UIMAD UR8, UR36, UR4, URZ ;  /* 0x00000004240802a4 */ /* 0x000fee000f8e02ff */
[----:B------:R-:W-:Y:S01]  /*42b0*/  @!P0 PRMT R64, R0, 0x7610, R64 ;  /* 0x0000761000408816 */ /* 0x000fe20000000040 */
[----:B--2---:R-:W-:Y:S03]  /*42c0*/  @UP0 UIMAD.WIDE UR10, UR8, 0x4, UR10 ;  /* 0x00000004080a08a5 */ /* 0x004fe6000f8e020a */
[----:B------:R-:W2:Y:S03]  /*42d0*/  @!UP0 LDCU UR8, c[0x0][0x880] ;  /* 0x00011000ff0887ac */ /* 0x000ea60008000800 */
[----:B------:R-:W-:Y:S01]  /*42e0*/  IMAD.U32 R8, RZ, RZ, UR10 ;  /* 0x0000000aff087e24 */ /* 0x000fe2000f8e00ff */
[----:B------:R-:W-:Y:S05]  /*42f0*/  MOV R9, UR11 ;  /* 0x0000000b00097c02 */ /* 0x000fea0008000f00 */
[----:B------:R3:W5:Y:S02]  /*4300*/  @P0 LDG.E R35, desc[UR46][R8.64] ;  /* 0x0000002e08230981 */ /* 0x000764000c1e1900 */
[----:B--23--:R-:W-:Y:S07]  /*4310*/  @!P0 IMAD.U32 R35, RZ, RZ, UR8 ;  /* 0x00000008ff238e24 */ /* 0x00cfee000f8e00ff */
.L_x_71:
[----:B-----5:R-:W-:Y:S01]  /*4320*/  @!P2 FSETP.EQ.AND P0, PT, R35, RZ, PT ;  /* 0x000000ff2300a20b */ /* 0x020fe20003f02000 */
[----:B------:R-:W-:Y:S01]  /*4330*/  @!UPT UIADD3 URZ, UPT, UPT, URZ, URZ, URZ ;  /* 0x000000fffffff290 */ /* 0x000fe2000fffe0ff */
[----:B------:R-:W-:Y:S11]  /*4340*/  @!P2 BRA `(.L_x_72) ;  /* 0x000000000014a947 */ /* 0x000ff60003800000 */
[----:B------:R-:W-:Y:S02]  /*4350*/  LOP3.LUT P2, RZ, R64, 0xff, RZ, 0xc0, !PT ;  /* 0x000000ff40ff7812 */ /* 0x000fe4000784c0ff */
[----:B------:R-:W-:Y:S04]  /*4360*/  PLOP3.LUT P0, PT, PT, PT, UP0, 0x80, 0x8 ;  /* 0x000000000008781c */ /* 0x000fe80003f0f008 */
[----:B------:R-:W-:Y:S07]  /*4370*/  PLOP3.LUT P0, PT, P0, PT, PT, 0x8, 0x80 ;  /* 0x000000000080781c */ /* 0x000fee000070e170 */
[----:B------:R-:W-:Y:S11]  /*4380*/  @P2 FSETP.EQ.AND P0, PT, R35, RZ, PT ;  /* 0x000000ff2300220b */ /* 0x000ff60003f02000 */
[----:B------:R-:W-:Y:S02]  /*4390*/  @!UPT UIADD3 URZ, UPT, UPT, URZ, URZ, URZ ;  /* 0x000000fffffff290 */ /* 0x000fe4000fffe0ff */
.L_x_72:
[----:B------:R-:W3:Y:S01]  /*43a0*/  SYNCS.PHASECHK.TRANS64.TRYWAIT P2, [UR7+0x50], R14 ;  /* 0x0000500eff0075a7 */ /* 0x000ee20008041107 */
[----:B------:R-:W-:Y:S04]  /*43b0*/  ELECT P4, URZ, PT ;  /* 0x0000000000ff782f */ /* 0x000fe80003880000 */
[----:B------:R-:W-:Y:S11]  /*43c0*/  PLOP3.LUT P4, PT, P0, P4, PT, 0xf2, 0x2f ;  /* 0x00000000002f781c */ /* 0x000ff60000789e72 */
[----:B------:R-:W-:Y:S02]  /*43d0*/  @!UPT UIADD3 URZ, UPT, UPT, URZ, URZ, URZ ;  /* 0x000000fffffff290 */ /* 0x000fe4000fffe0ff */
[----:B-1----:R-:W-:Y:S05]  /*43e0*/  @!P4 IADD3 R8, P0, PT, R32, 0x580, RZ ;  /* 0x000005802008c810 */ /* 0x002fea0007f1e0ff */
[----:B--2---:R-:W-:Y:S01]  /*43f0*/  @!P4 IMAD.X R2, RZ, RZ, R33, P0 ;  /* 0x000000ffff02c224 */ /* 0x004fe200000e0621 */
[----:B---3--:R-:W-:Y:S07]  /*4400*/  @!P2 BRA `(.L_x_73) ;  /* 0x0000003c0070a947 */ /* 0x008fee0003800000 */
.L_x_158:
[----:B------:R-:W-:Y:S01]  /*4410*/  @!P4 R2UR UR8, R2 ;  /* 0x000000000208c2ca */ /* 0x000fe200000e0000 */
[----:B------:R-:W-:Y:S01]  /*4420*/  VOTEU.ALL UP1, P4 ;  /* 0x0000000000ff7886 */ /* 0x000fe20002020000 */
[----:B------:R-:W-:Y:S01]  /*4430*/  @!P4 R2UR UR9, R8 ;  /* 0x000000000809c2ca */ /* 0x000fe200000e0000 */
[----:B-1----:R-:W-:Y:S01]  /*4440*/  @!P4 IMAD.MOV.U32 R0, RZ, RZ, 0x2000 ;  /* 0x00002000ff00c424 */ /* 0x002fe200078e00ff */
[----:B------:R-:W-:Y:S01]  /*4450*/  UMOV UR10, 0x0 ;  /* 0x00000000000a7882 */ /* 0x000fe20000000000 */
[----:B------:R-:W-:Y:S01]  /*4460*/  UMOV UR11, 0x10000000 ;  /* 0x10000000000b7882 */ /* 0x000fe20000000000 */
[----:B------:R-:W-:Y:S01]  /*4470*/  @!UP1 UIADD3 UR32, UPT, UPT, UR7, 0x200, URZ ;  /* 0x0000020007209890 */ /* 0x000fe2000fffe0ff */
[----:B------:R-:W-:Y:S06]  /*4480*/  VOTEU.ALL UP1, P4 ;  /* 0x0000000000ff7886 */ /* 0x000fec0002020000 */
[----:B------:R-:W-:Y:S01]  /*4490*/  IMAD.U32 R9, RZ, RZ, UR8 ;  /* 0x00000008ff097e24 */ /* 0x000fe2000f8e00ff */
[----:B------:R-:W-:Y:S01]  /*44a0*/  UPRMT UR8, UR37, 0x654, UR33 ;  /* 0x0000065425087896 */ /* 0x000fe20008000021 */
[----:B------:R-:W-:Y:S03]  /*44b0*/  IMAD.U32 R8, RZ, RZ, UR9 ;  /* 0x00000009ff087e24 */ /* 0x000fe6000f8e00ff */
[----:B------:R-:W-:Y:S02]  /*44c0*/  @!P4 R2UR UR15, R9 ;  /* 0x00000000090fc2ca */ /* 0x000fe400000e0000 */
[----:B------:R-:W-:Y:S02]  /*44d0*/  @!P4 R2UR UR14, R8 ;  /* 0x00000000080ec2ca */ /* 0x000fe400000e0000 */
[----:B------:R-:W-:Y:S05]  /*44e0*/  @!P4 IADD3 R8, P0, PT, R32, 0x580, RZ ;  /* 0x000005802008c810 */ /* 0x000fea0007f1e0ff */
[----:B------:R-:W-:Y:S06]  /*44f0*/  @!P4 IMAD.X R2, RZ, RZ, R33, P0 ;  /* 0x000000ffff02c224 */ /* 0x000fec00000e0621 */
[----:B------:R1:W-:Y:S01]  /*4500*/  @!UP1 UTMALDG.3D [UR32], [UR14], desc[UR10] ;  /* 0x00000a200e0095b4 */ /* 0x0003e20008011000 */
[----:B------:R1:W-:Y:S01]  /*4510*/  @!P4 SYNCS.ARRIVE.TRANS64.RED.A0TR RZ, [UR7+0x30], R0 ;  /* 0x00003000ffffc9a7 */ /* 0x0003e20008300407 */
[----:B------:R-:W-:Y:S01]  /*4520*/  SYNCS.ARRIVE.TRANS64.RED.A1T0 RZ, [UR8], RZ ;  /* 0x000000ffffff79a7 */ /* 0x000fe20008100408 */
[----:B------:R-:W2:Y:S02]  /*4530*/  SYNCS.PHASECHK.TRANS64.TRYWAIT P2, [UR7+0x58], R14 ;  /* 0x0000580eff0075a7 */ /* 0x000ea40008041107 */
[----:B-12---:R-:W-:Y:S05]  /*4540*/  @!P2 BRA `(.L_x_74) ;  /* 0x0000003c0038a947 */ /* 0x006fea0003800000 */
.L_x_160:
[----:B------:R-:W-:Y:S01]  /*4550*/  @!P4 R2UR UR8, R2 ;  /* 0x000000000208c2ca */ /* 0x000fe200000e0000 */
[----:B------:R-:W-:Y:S01]  /*4560*/  VOTEU.ALL UP1, P4 ;  /* 0x0000000000ff7886 */ /* 0x000fe20002020000 */
[----:B------:R-:W-:Y:S01]  /*4570*/  @!P4 R2UR UR9, R8 ;  /* 0x000000000809c2ca */ /* 0x000fe200000e0000 */
[----:B-1----:R-:W-:Y:S01]  /*4580*/  @!P4 IMAD.MOV.U32 R0, RZ, RZ, 0x2000 ;  /* 0x00002000ff00c424 */ /* 0x002fe200078e00ff */
[----:B------:R-:W-:Y:S01]  /*4590*/  UMOV UR10, 0x0 ;  /* 0x00000000000a7882 */ /* 0x000fe20000000000 */
[----:B------:R-:W-:Y:S01]  /*45a0*/  UMOV UR11, 0x10000000 ;  /* 0x10000000000b7882 */ /* 0x000fe20000000000 */
[----:B------:R-:W-:Y:S02]  /*45b0*/  @!UP1 UIADD3 UR26, UPT, UPT, UR34, 0x10, URZ ;  /* 0x00000010221a9890 */ /* 0x000fe4000fffe0ff */
[----:B------:R-:W-:Y:S01]  /*45c0*/  @!UP1 UIADD3 UR24, UPT, UPT, UR7, 0x2200, URZ ;  /* 0x0000220007189890 */ /* 0x000fe2000fffe0ff */
[----:B------:R-:W-:Y:S01]  /*45d0*/  VOTEU.ALL UP1, P4 ;  /* 0x0000000000ff7886 */ /* 0x000fe20002020000 */
[----:B------:R-:W-:Y:S01]  /*45e0*/  UMOV UR27, UR35 ;  /* 0x00000023001b7c82 */ /* 0x000fe20008000000 */
[----:B------:R-:W-:Y:S02]  /*45f0*/  UMOV UR28, UR36 ;  /* 0x00000024001c7c82 */ /* 0x000fe40008000000 */
        /* <DEDUP_REMOVED lines=12> */
.L_x_162:
[----:B------:R-:W2:Y:S01]  /*46c0*/  LDC.64 R12, c[0x0][0xb18] ;  /* 0x0002c600ff0c7b82 */ /* 0x000ea20000000a00 */
[----:B------:R-:W-:Y:S01]  /*46d0*/  @!P4 R2UR UR8, R2 ;  /* 0x000000000208c2ca */ /* 0x000fe200000e0000 */
[----:B------:R-:W-:Y:S01]  /*46e0*/  VOTEU.ALL UP1, P4 ;  /* 0x0000000000ff7886 */ /* 0x000fe20002020000 */
[----:B------:R-:W-:Y:S01]  /*46f0*/  @!P4 R2UR UR9, R8 ;  /* 0x000000000809c2ca */ /* 0x000fe200000e0000 */
[----:B-1----:R-:W-:Y:S01]  /*4700*/  @!P4 IMAD.MOV.U32 R0, RZ, RZ, 0x2000 ;  /* 0x00002000ff00c424 */ /* 0x002fe200078e00ff */
[----:B------:R-:W-:Y:S03]  /*4710*/  UMOV UR10, 0x0 ;  /* 0x00000000000a7882 */ /* 0x000fe60000000000 */
[----:B------:R-:W1:Y:S01]  /*4720*/  @!P1 LDC R2, c[0x0][0xb0c] ;  /* 0x0002c300ff029b82 */ /* 0x000e620000000800 */
[----:B------:R-:W-:Y:S01]  /*4730*/  @!UP1 UIADD3 UR18, UPT, UPT, UR34, 0x20, URZ ;  /* 0x0000002022129890 */ /* 0x000fe2000fffe0ff */
[----:B------:R-:W-:Y:S01]  /*4740*/  @P3 SHF.R.U32.HI R27, RZ, 0x10, R21 ;  /* 0x00000010ff1b3819 */ /* 0x000fe20000011615 */
[----:B------:R-:W-:Y:S01]  /*4750*/  @!UP1 UIADD3 UR16, UPT, UPT, UR7, 0x4200, URZ ;  /* 0x0000420007109890 */ /* 0x000fe2000fffe0ff */
[----:B------:R-:W-:Y:S01]  /*4760*/  VIADD R29, R29, 0x1 ;  /* 0x000000011d1d7836 */ /* 0x000fe20000000000 */
[----:B------:R-:W-:Y:S01]  /*4770*/  VOTEU.ALL UP1, P4 ;  /* 0x0000000000ff7886 */ /* 0x000fe20002020000 */
[----:B------:R-:W-:Y:S01]  /*4780*/  UMOV UR11, 0x10000000 ;  /* 0x10000000000b7882 */ /* 0x000fe20000000000 */
[----:B------:R-:W-:Y:S01]  /*4790*/  UMOV UR19, UR35 ;  /* 0x0000002300137c82 */ /* 0x000fe20008000000 */
[----:B------:R-:W-:Y:S01]  /*47a0*/  IMAD.U32 R9, RZ, RZ, UR8 ;  /* 0x00000008ff097e24 */ /* 0x000fe2000f8e00ff */
[----:B------:R-:W-:Y:S01]  /*47b0*/  UMOV UR20, UR36 ;  /* 0x0000002400147c82 */ /* 0x000fe20008000000 */
[----:B------:R-:W-:Y:S01]  /*47c0*/  IMAD.U32 R8, RZ, RZ, UR9 ;  /* 0x00000009ff087e24 */ /* 0x000fe2000f8e00ff */
[----:B------:R-:W-:Y:S02]  /*47d0*/  UPRMT UR8, UR37, 0x654, UR17 ;  /* 0x0000065425087896 */ /* 0x000fe40008000011 */
[----:B------:R-:W-:Y:S02]  /*47e0*/  @!P4 R2UR UR15, R9 ;  /* 0x00000000090fc2ca */ /* 0x000fe400000e0000 */
[----:B------:R-:W-:Y:S02]  /*47f0*/  @!P4 R2UR UR14, R8 ;  /* 0x00000000080ec2ca */ /* 0x000fe400000e0000 */
[----:B------:R-:W3:Y:S11]  /*4800*/  LDC.64 R8, c[0x0][0xb10] ;  /* 0x0002c400ff087b82 */ /* 0x000ef60000000a00 */
[----:B------:R1:W-:Y:S01]  /*4810*/  @!UP1 UTMALDG.3D [UR16], [UR14], desc[UR10] ;  /* 0x00000a100e0095b4 */ /* 0x0003e20008011000 */
[----:B------:R5:W-:Y:S01]  /*4820*/  @!P4 SYNCS.ARRIVE.TRANS64.RED.A0TR RZ, [UR7+0x40], R0 ;  /* 0x00004000ffffc9a7 */ /* 0x000be20008300407 */
[C---:B---3--:R-:W-:Y:S01]  /*4830*/  @!P1 IMAD.HI.U32 R8, R11.reuse, R8, RZ ;  /* 0x000000080b089227 */ /* 0x048fe200078e00ff */
[----:B--2---:R-:W-:Y:S02]  /*4840*/  @!P1 ISETP.NE.AND P0, PT, R12, 0x1, PT ;  /* 0x000000010c00980c */ /* 0x004fe40003f05270 */
[----:B-1----:R-:W-:Y:S01]  /*4850*/  @!P1 ISETP.NE.AND P2, PT, R2, 0x1, PT ;  /* 0x000000010200980c */ /* 0x002fe20003f45270 */
[----:B------:R-:W-:Y:S01]  /*4860*/  SYNCS.ARRIVE.TRANS64.RED.A1T0 RZ, [UR8], RZ ;  /* 0x000000ffffff79a7 */ /* 0x000fe20008100408 */
[C---:B------:R-:W-:Y:S01]  /*4870*/  @!P1 IMAD.HI.U32 R13, R10.reuse, R13, RZ ;  /* 0x0000000d0a0d9227 */ /* 0x040fe200078e00ff */
[----:B------:R-:W-:Y:S04]  /*4880*/  @!P1 SHF.R.U32.HI R8, RZ, R9, R8 ;  /* 0x00000009ff089219 */ /* 0x000fe80000011608 */
[----:B------:R-:W-:Y:S01]  /*4890*/  @!P1 SEL R8, R11, R8, !P2 ;  /* 0x000000080b089207 */ /* 0x000fe20005000000 */
[----:B------:R-:W1:Y:S01]  /*48a0*/  SYNCS.PHASECHK.TRANS64.TRYWAIT P5, [UR7+0x68], R14 ;  /* 0x0000680eff0075a7 */ /* 0x000e6200080a1107 */
[----:B-----5:R-:W2:Y:S02]  /*48b0*/  @!P1 LDC R0, c[0x0][0xb20] ;  /* 0x0002c800ff009b82 */ /* 0x020ea40000000800 */
[----:B--2---:R-:W-:Y:S04]  /*48c0*/  @!P1 SHF.R.U32.HI R0, RZ, R0, R13 ;  /* 0x00000000ff009219 */ /* 0x004fe8000001160d */
[----:B------:R-:W-:Y:S05]  /*48d0*/  @!P1 SEL R9, R10, R0, !P0 ;  /* 0x000000000a099207 */ /* 0x000fea0004000000 */
[----:B------:R-:W-:Y:S02]  /*48e0*/  @!P1 IMAD.IADD R0, R9, 0x1, -R8 ;  /* 0x0000000109009824 */ /* 0x000fe400078e0a08 */
[----:B------:R-:W-:Y:S02]  /*48f0*/  @!P1 IMAD.IADD R8, R8, 0x1, -R9 ;  /* 0x0000000108089824 */ /* 0x000fe400078e0a09 */
[----:B------:R-:W-:Y:S02]  /*4900*/  @!P1 IMAD R11, R0, R2, R11 ;  /* 0x00000002000b9224 */ /* 0x000fe400078e020b */
[----:B------:R-:W-:Y:S01]  /*4910*/  @!P1 IMAD R10, R8, R12, R10 ;  /* 0x0000000c080a9224 */ /* 0x000fe200078e020a */
[----:B-1----:R-:W-:Y:S06]  /*4920*/  @!P5 BRA `(.L_x_76) ;  /* 0x000000380070d947 */ /* 0x002fec0003800000 */
.L_x_164:
[----:B------:R-:W-:Y:S01]  /*4930*/  @!P4 IADD3 R2, P0, PT, R32, 0x580, RZ ;  /* 0x000005802002c810 */ /* 0x000fe20007f1e0ff */
[----:B------:R-:W-:Y:S01]  /*4940*/  VOTEU.ALL UP1, P4 ;  /* 0x0000000000ff7886 */ /* 0x000fe20002020000 */
[----:B------:R-:W-:Y:S01]  /*4950*/  UMOV UR18, 0x0 ;  /* 0x0000000000127882 */ /* 0x000fe20000000000 */
[----:B------:R-:W-:Y:S01]  /*4960*/  UMOV UR19, 0x10000000 ;  /* 0x1000000000137882 */ /* 0x000fe20000000000 */
[----:B------:R-:W-:Y:S01]  /*4970*/  @!P4 R2UR UR9, R2 ;  /* 0x000000000209c2ca */ /* 0x000fe200000e0000 */
[----:B-1----:R-:W-:Y:S01]  /*4980*/  @!P4 IMAD.X R0, RZ, RZ, R33, P0 ;  /* 0x000000ffff00c224 */ /* 0x002fe200000e0621 */
[----:B------:R-:W-:Y:S01]  /*4990*/  @!UP1 UIADD3 UR10, UPT, UPT, UR34, 0x30, URZ ;  /* 0x00000030220a9890 */ /* 0x000fe2000fffe0ff */
[----:B------:R-:W-:Y:S01]  /*49a0*/  ISETP.NE.AND P0, PT, R29, 0x2, PT ;  /* 0x000000021d00780c */ /* 0x000fe20003f05270 */
[----:B------:R-:W-:Y:S01]  /*49b0*/  UMOV UR11, UR35 ;  /* 0x00000023000b7c82 */ /* 0x000fe20008000000 */
[----:B------:R-:W-:Y:S01]  /*49c0*/  UMOV UR12, UR36 ;  /* 0x00000024000c7c82 */ /* 0x000fe20008000000 */
[----:B------:R-:W-:Y:S01]  /*49d0*/  @!P4 R2UR UR8, R0 ;  /* 0x000000000008c2ca */ /* 0x000fe200000e0000 */
[----:B------:R-:W-:Y:S01]  /*49e0*/  IMAD.IADD R14, R10, 0x1, R62 ;  /* 0x000000010a0e7824 */ /* 0x000fe200078e023e */
[----:B------:R-:W-:Y:S01]  /*49f0*/  @P3 R2UR UR36, R27 ;  /* 0x000000001b2432ca */ /* 0x000fe200000e0000 */
[----:B------:R-:W-:Y:S01]  /*4a00*/  IMAD.IADD R15, R11, 0x1, R63 ;  /* 0x000000010b0f7824 */ /* 0x000fe200078e023f */
[----:B------:R-:W-:Y:S02]  /*4a10*/  SEL R0, RZ, 0x1, P0 ;  /* 0x00000001ff007807 */ /* 0x000fe40000000000 */
[----:B------:R-:W-:Y:S01]  /*4a20*/  LOP3.LUT R30, R30, 0x1, RZ, 0x3c, !PT ;  /* 0x000000011e1e7812 */ /* 0x000fe200078e3cff */
[----:B------:R-:W-:Y:S01]  /*4a30*/  IMAD.U32 R8, RZ, RZ, UR9 ;  /* 0x00000009ff087e24 */ /* 0x000fe2000f8e00ff */
[----:B------:R-:W-:Y:S01]  /*4a40*/  @!UP1 UIADD3 UR9, UPT, UPT, UR7, 0x48, URZ ;  /* 0x0000004807099890 */ /* 0x000fe2000fffe0ff */
[----:B------:R-:W-:Y:S02]  /*4a50*/  LOP3.LUT R28, R28, R0, RZ, 0x3c, !PT ;  /* 0x000000001c1c7212 */ /* 0x000fe400078e3cff */
[----:B------:R-:W-:Y:S02]  /*4a60*/  SEL R29, R29, RZ, P0 ;  /* 0x000000ff1d1d7207 */ /* 0x000fe40000000000 */
[----:B------:R-:W-:Y:S01]  /*4a70*/  IMAD.U32 R9, RZ, RZ, UR8 ;  /* 0x00000008ff097e24 */ /* 0x000fe2000f8e00ff */
[----:B------:R-:W-:Y:S01]  /*4a80*/  @!P4 R2UR UR14, R8 ;  /* 0x00000000080ec2ca */ /* 0x000fe200000e0000 */
[----:B------:R-:W-:Y:S01]  /*4a90*/  @!UP1 UIADD3 UR8, UPT, UPT, UR7, 0x6200, URZ ;  /* 0x0000620007089890 */ /* 0x000fe2000fffe0ff */
[----:B------:R-:W-:Y:S02]  /*4aa0*/  VOTEU.ALL UP1, P4 ;  /* 0x0000000000ff7886 */ /* 0x000fe40002020000 */
[----:B------:R-:W-:Y:S11]  /*4ab0*/  @!P4 R2UR UR15, R9 ;  /* 0x00000000090fc2ca */ /* 0x000ff600000e0000 */
[----:B------:R-:W-:Y:S02]  /*4ac0*/  @!UPT UIADD3 URZ, UPT, UPT, URZ, URZ, URZ ;  /* 0x000000fffffff290 */ /* 0x000fe4000fffe0ff */
[----:B------:R2:W-:Y:S01]  /*4ad0*/  @!UP1 UTMALDG.3D [UR8], [UR14], desc[UR18] ;  /* 0x000012080e0095b4 */ /* 0x0005e20008011000 */
[----:B------:R2:W-:Y:S01]  /*4ae0*/  @!P4 SYNCS.ARRIVE.TRANS64.RED.A0TR RZ, [UR7+0x48], R25 ;  /* 0x00004819ffffc9a7 */ /* 0x0005e20008300407 */
[----:B------:R-:W-:Y:S01]  /*4af0*/  UPLOP3.LUT UP1, UPT, UPT, UPT, UPT, 0x80, 0x8 ;  /* 0x000000000008789c */ /* 0x000fe20003f2f070 */
[----:B------:R-:W-:Y:S01]  /*4b00*/  SYNCS.ARRIVE.TRANS64.RED.A1T0 RZ, [UR13], RZ ;  /* 0x000000ffffff79a7 */ /* 0x000fe2000810040d */
[----:B------:R-:W-:Y:S09]  /*4b10*/  @P3 BRA `(.L_x_77) ;  /* 0xfffffff000a03947 */ /* 0x000ff2000383ffff */
[----:B------:R-:W-:-:S04]  /*4b20*/  SHF.L.U32 R2, R30, 0x1f, RZ ;  /* 0x0000001f1e027819 */ /* 0x000fc800000006ff */
[----:B------:R-:W1:Y:S02]  /*4b30*/  SYNCS.PHASECHK.TRANS64.TRYWAIT P0, [UR7+0x50], R2 ;  /* 0x00005002ff0075a7 */ /* 0x000e640008001107 */
[----:B-1----:R-:W-:Y:S05]  /*4b40*/  @!P0 BRA `(.L_x_78) ;  /* 0x0000003800008947 */ /* 0x002fea0003800000 */
.L_x_166:
[----:B------:R-:W3:Y:S02]  /*4b50*/  SYNCS.PHASECHK.TRANS64.TRYWAIT P0, [UR7+0x58], R2 ;  /* 0x00005802ff0075a7 */ /* 0x000ee40008001107 */
[----:B---3--:R-:W-:Y:S05]  /*4b60*/  @!P0 BRA `(.L_x_79) ;  /* 0x0000003800108947 */ /* 0x008fea0003800000 */
.L_x_168:
[----:B------:R-:W3:Y:S02]  /*4b70*/  SYNCS.PHASECHK.TRANS64.TRYWAIT P0, [UR7+0x60], R2 ;  /* 0x00006002ff0075a7 */ /* 0x000ee40008001107 */
[----:B---3--:R-:W-:Y:S05]  /*4b80*/  @!P0 BRA `(.L_x_80) ;  /* 0x0000003800208947 */ /* 0x008fea0003800000 */
.L_x_170:
[----:B-1----:R-:W-:-:S07]  /*4b90*/  MOV R0, UR7 ;  /* 0x0000000700007c02 */ /* 0x002fce0008000f00 */
.L_x_81:
[----:B-1----:R-:W-:-:S04]  /*4ba0*/  SHF.L.U32 R2, R30, 0x1f, RZ ;  /* 0x0000001f1e027819 */ /* 0x002fc800000006ff */
[----:B------:R1:W3:Y:S03]  /*4bb0*/  SYNCS.PHASECHK.TRANS64.TRYWAIT P0, [R0+URZ+0x68], R2 ;  /* 0x00006802000075a7 */ /* 0x0002e600080011ff */
[----:B---3--:R-:W-:Y:S05]  /*4bc0*/  @!P0 NANOSLEEP.SYNCS 0x989680 ;  /* 0x009896800000895d */ /* 0x008fea0003900000 */
[----:B------:R-:W3:Y:S02]  /*4bd0*/  @!P0 SYNCS.PHASECHK.TRANS64 P0, [R0+URZ+0x68], R2 ;  /* 0x00006802000085a7 */ /* 0x000ee400080010ff */
[----:B--23--:R-:W-:Y:S05]  /*4be0*/  @P0 EXIT ;  /* 0x000000000000094d */ /* 0x00cfea0003800000 */
[----:B------:R-:W-:Y:S05]  /*4bf0*/  BRA `(.L_x_81) ;  /* 0xfffffffc00e87947 */ /* 0x000fea000383ffff */
.L_x_66:
[----:B------:R-:W-:-:S06]  /*4c00*/  UISETP.GE.AND UP1, UPT, UR8, 0x4, UPT ;  /* 0x000000040800788c */ /* 0x000fcc000bf26270 */
[----:B------:R-:W-:-:S13]  /*4c10*/  PLOP3.LUT P0, PT, PT, PT, UP1, 0x80, 0x8 ;  /* 0x000000000008781c */ /* 0x000fda0003f0f018 */
[----:B------:R-:W-:Y:S05]  /*4c20*/  @!P0 EXIT ;  /* 0x000000000000894d */ /* 0x000fea0003800000 */
[----:B------:R-:W-:Y:S01]  /*4c30*/  BAR.SYNC.DEFER_BLOCKING 0x6, 0xa0 ;  /* 0x0182800000007b1d */ /* 0x000fe20000010000 */
[C---:B------:R-:W-:Y:S01]  /*4c40*/  IMAD.SHL.U32 R2, R77.reuse, 0x10, RZ ;  /* 0x000000104d027824 */ /* 0x040fe200078e00ff */
[C---:B------:R-:W-:Y:S01]  /*4c50*/  SHF.L.U32 R32, R77.reuse, 0x10, RZ ;  /* 0x000000104d207819 */ /* 0x040fe200000006ff */
[C---:B------:R-:W-:Y:S01]  /*4c60*/  IMAD.SHL.U32 R76, R77.reuse, 0x2, RZ ;  /* 0x000000024d4c7824 */ /* 0x040fe200078e00ff */
[C---:B------:R-:W-:Y:S01]  /*4c70*/  LOP3.LUT R78, R77.reuse, 0x60, RZ, 0xc0, !PT ;  /* 0x000000604d4e7812 */ /* 0x040fe200078ec0ff */
[----:B------:R-:W-:Y:S01]  /*4c80*/  HFMA2 R73, -RZ, RZ, 0, 5.9604644775390625e-08 ;  /* 0x00000001ff497431 */ /* 0x000fe200000001ff */
[----:B------:R-:W-:Y:S02]  /*4c90*/  UMOV UR48, 0x400 ;  /* 0x0000040000307882 */ /* 0x000fe40000000000 */
[----:B------:R-:W1:Y:S01]  /*4ca0*/  LDC R67, c[0x0][0x370] ;  /* 0x0000dc00ff437b82 */ /* 0x000e620000000800 */
[----:B------:R-:W-:Y:S01]  /*4cb0*/  ULEA UR48, UR37, UR48, 0x18 ;  /* 0x0000003025307291 */ /* 0x000fe2000f8ec0ff */
[----:B------:R-:W-:Y:S01]  /*4cc0*/  LOP3.LUT R3, R2, 0x60, RZ, 0xc0, !PT ;  /* 0x0000006002037812 */ /* 0x000fe200078ec0ff */
[----:B------:R-:W-:Y:S01]  /*4cd0*/  HFMA2 R71, -RZ, RZ, 0, 0 ;  /* 0x00000000ff477431 */ /* 0x000fe200000001ff */
[----:B------:R-:W-:Y:S01]  /*4ce0*/  LOP3.LUT R75, R77, 0x2, RZ, 0xc0, !PT ;  /* 0x000000024d4b7812 */ /* 0x000fe200078ec0ff */
[----:B------:R-:W-:Y:S01]  /*4cf0*/  UIADD3 UR4, UPT, UPT, UR48, 0x200, URZ ;  /* 0x0000020030047890 */ /* 0x000fe2000fffe0ff */
[----:B------:R-:W-:Y:S01]  /*4d00*/  LOP3.LUT R76, R3, 0xc, R76, 0xf8, !PT ;  /* 0x0000000c034c7812 */ /* 0x000fe200078ef84c */
[----:B------:R-:W-:Y:S01]  /*4d10*/  IMAD.MOV.U32 R31, RZ, RZ, RZ ;  /* 0x000000ffff1f7224 */ /* 0x000fe200078e00ff */
[----:B------:R-:W2:Y:S01]  /*4d20*/  LDC R28, c[0x0][0xb0c] ;  /* 0x0002c300ff1c7b82 */ /* 0x000ea20000000800 */
[----:B------:R-:W-:Y:S01]  /*4d30*/  LOP3.LUT R32, R32, 0x600000, RZ, 0xc0, !PT ;  /* 0x0060000020207812 */ /* 0x000fe200078ec0ff */
[----:B------:R-:W-:Y:S01]  /*4d40*/  IMAD.MOV.U32 R81, RZ, RZ, RZ ;  /* 0x000000ffff517224 */ /* 0x000fe200078e00ff */
[----:B------:R-:W-:Y:S01]  /*4d50*/  LOP3.LUT R76, R76, 0x790, R2, 0xf8, !PT ;  /* 0x000007904c4c7812 */ /* 0x000fe200078ef802 */
[----:B------:R-:W-:Y:S01]  /*4d60*/  IMAD.U32 R69, RZ, RZ, UR4 ;  /* 0x00000004ff457e24 */ /* 0x000fe2000f8e00ff */
[----:B------:R-:W-:Y:S01]  /*4d70*/  LOP3.LUT R77, R77, 0x4, RZ, 0xc0, !PT ;  /* 0x000000044d4d7812 */ /* 0x000fe200078ec0ff */
[----:B------:R-:W4:Y:S01]  /*4d80*/  LDCU.64 UR52, c[0x0][0x348] ;  /* 0x00006900ff3477ac */ /* 0x000f220008000a00 */
[----:B------:R-:W-:Y:S01]  /*4d90*/  MOV R72, RZ ;  /* 0x000000ff00487202 */ /* 0x000fe20000000f00 */
[----:B------:R-:W1:Y:S01]  /*4da0*/  LDC R65, c[0x0][0xb20] ;  /* 0x0002c800ff417b82 */ /* 0x000e620000000800 */
[----:B------:R-:W3:Y:S01]  /*4db0*/  LDS R0, [UR48+0x130] ;  /* 0x00013030ff007984 */ /* 0x000ee20008000800 */
[----:B------:R-:W-:Y:S01]  /*4dc0*/  IMAD R76, R76, 0x4, R69 ;  /* 0x000000044c4c7824 */ /* 0x000fe200078e0245 */
[----:B------:R-:W1:Y:S03]  /*4dd0*/  LDCU.64 UR38, c[0x0][0x888] ;  /* 0x00011100ff2677ac */ /* 0x000e660008000a00 */
[--C-:B------:R-:W-:Y:S01]  /*4de0*/  IMAD R75, R75, -0x10, R76.reuse ;  /* 0xfffffff04b4b7824 */ /* 0x100fe200078e024c */
[----:B------:R-:W1:Y:S01]  /*4df0*/  LDCU.64 UR44, c[0x0][0x890] ;  /* 0x00011200ff2c77ac */ /* 0x000e620008000a00 */
[----:B------:R-:W1:Y:S01]  /*4e00*/  LDC R27, c[0x0][0xb30] ;  /* 0x0002cc00ff1b7b82 */ /* 0x000e620000000800 */
[----:B------:R-:W-:Y:S01]  /*4e10*/  IMAD R74, R77, -0x10, R76 ;  /* 0xfffffff04d4a7824 */ /* 0x000fe200078e024c */
[----:B------:R-:W-:Y:S01]  /*4e20*/  UMOV UR49, URZ ;  /* 0x000000ff00317c82 */ /* 0x000fe20008000000 */
[----:B------:R-:W-:-:S05]  /*4e30*/  UMOV UR51, URZ ;  /* 0x000000ff00337c82 */ /* 0x000fca0008000000 */
[----:B------:R-:W1:Y:S08]  /*4e40*/  LDC.64 R60, c[0x0][0xb10] ;  /* 0x0002c400ff3c7b82 */ /* 0x000e700000000a00 */
[----:B------:R-:W1:Y:S08]  /*4e50*/  LDC.64 R24, c[0x0][0xb18] ;  /* 0x0002c600ff187b82 */ /* 0x000e700000000a00 */
[----:B------:R-:W1:Y:S08]  /*4e60*/  LDC.64 R22, c[0x0][0xb28] ;  /* 0x0002ca00ff167b82 */ /* 0x000e700000000a00 */
[----:B------:R-:W1:Y:S01]  /*4e70*/  LDC.64 R58, c[0x0][0x8b0] ;  /* 0x00022c00ff3a7b82 */ /* 0x000e620000000a00 */
[----:B---3--:R-:W-:-:S07]  /*4e80*/  IMAD.IADD R32, R0, 0x1, R32 ;  /* 0x0000000100207824 */ /* 0x008fce00078e0220 */
[----:B------:R-:W3:Y:S08]  /*4e90*/  LDC.64 R56, c[0x0][0x8a8] ;  /* 0x00022a00ff387b82 */ /* 0x000ef00000000a00 */
[----:B--2-4-:R-:W1:Y:S02]  /*4ea0*/  LDC R66, c[0x0][0x374] ;  /* 0x0000dd00ff427b82 */ /* 0x014e640000000800 */
.L_x_125:
[----:B------:R-:W-:Y:S02]  /*4eb0*/  LEA R0, R81, UR48, 0x3 ;  /* 0x0000003051007c11 */ /* 0x000fe4000f8e18ff */
[----:B------:R-:W-:Y:S02]  /*4ec0*/  SHF.L.U32 R2, R71, 0x1f, RZ ;  /* 0x0000001f47027819 */ /* 0x000fe400000006ff */
[----:B------:R-:W-:Y:S02]  /*4ed0*/  LEA R16, R81, UR48, 0x4 ;  /* 0x0000003051107c11 */ /* 0x000fe4000f8e20ff */
[----:B------:R-:W2:Y:S02]  /*4ee0*/  SYNCS.PHASECHK.TRANS64.TRYWAIT P0, [R0+URZ+0x80], R2 ;  /* 0x00008002000075a7 */ /* 0x000ea400080011ff */
[----:B--23--:R-:W-:Y:S05]  /*4ef0*/  @!P0 BRA `(.L_x_82) ;  /* 0x00000034005c8947 */ /* 0x00cfea0003800000 */
.L_x_171:
[----:B------:R-:W4:Y:S01]  /*4f00*/  LDC.64 R10, c[0x0][0xb10] ;  /* 0x0002c400ff0a7b82 */ /* 0x000f220000000a00 */
[----:B------:R-:W3:Y:S01]  /*4f10*/  LDS.128 R16, [R16+0x110] ;  /* 0x0001100010107984 */ /* 0x000ee20000000c00 */
[----:B-1----:R-:W-:Y:S01]  /*4f20*/  ISETP.NE.AND P1, PT, R27, 0x1, PT ;  /* 0x000000011b00780c */ /* 0x002fe20003f25270 */
[----:B--2---:R-:W-:Y:S01]  /*4f30*/  VIADD R0, R0, 0x90 ;  /* 0x0000009000007836 */ /* 0x004fe20000000000 */
[----:B------:R-:W-:Y:S04]  /*4f40*/  ISETP.GE.AND P0, PT, R26, 0x1, PT ;  /* 0x000000011a00780c */ /* 0x000fe80003f06270 */
[----:B------:R-:W1:Y:S01]  /*4f50*/  LDC.64 R8, c[0x0][0xb18] ;  /* 0x0002c600ff087b82 */ /* 0x000e620000000a00 */
[----:B------:R-:W-:Y:S01]  /*4f60*/  PRMT R0, RZ, 0x654, R0 ;  /* 0x00000654ff007816 */ /* 0x000fe20000000000 */
[----:B------:R-:W-:Y:S01]  /*4f70*/  @!PT LDS RZ, [RZ] ;  /* 0x00000000fffff984 */ /* 0x000fe20000000800 */
[----:B------:R-:W-:Y:S01]  /*4f80*/  @!PT LDS RZ, [RZ] ;  /* 0x00000000fffff984 */ /* 0x000fe20000000800 */
[----:B------:R-:W-:Y:S01]  /*4f90*/  @!PT LDS RZ, [RZ] ;  /* 0x00000000fffff984 */ /* 0x000fe20000000800 */
[----:B------:R-:W-:Y:S01]  /*4fa0*/  @!PT LDS RZ, [RZ] ;  /* 0x00000000fffff984 */ /* 0x000fe20000000800 */
[----:B------:R2:W-:Y:S06]  /*4fb0*/  MEMBAR.ALL.CTA ;  /* 0x0000000000007992 */ /* 0x0005ec0000008000 */
[----:B--2---:R-:W2:Y:S01]  /*4fc0*/  FENCE.VIEW.ASYNC.S ;  /* 0x00000000000073c6 */ /* 0x004ea20000000000 */
[----:B------:R-:W1:Y:S08]  /*4fd0*/  @!P1 LDC R12, c[0x0][0xb20] ;  /* 0x0002c800ff0c9b82 */ /* 0x000e700000000800 */
[----:B------:R-:W1:Y:S01]  /*4fe0*/  @!P1 LDC R7, c[0x0][0xb0c] ;  /* 0x0002c300ff079b82 */ /* 0x000e620000000800 */
[----:B--2---:R2:W-:Y:S01]  /*4ff0*/  SYNCS.ARRIVE.TRANS64.RED.A1T0 RZ, [R0+URZ], RZ ;  /* 0x000000ff00ff79a7 */ /* 0x0045e200081004ff */
[----:B---3--:R-:W-:Y:S04]  /*5000*/  LOP3.LUT P4, RZ, R18, 0x1, RZ, 0xc0, !PT ;  /* 0x0000000112ff7812 */ /* 0x008fe8000788c0ff */
[----:B------:R-:W-:Y:S09]  /*5010*/  P2R R79, PR, RZ, 0x10 ;  /* 0x00000010ff4f7803 */ /* 0x000ff20000000000 */
[----:B------:R-:W-:Y:S02]  /*5020*/  @P4 MOV R30, R16 ;  /* 0x00000010001e4202 */ /* 0x000fe40000000f00 */
[----:B------:R-:W-:Y:S01]  /*5030*/  @P4 LOP3.LUT R29, R17, 0xffff, RZ, 0xc0, !PT ;  /* 0x0000ffff111d4812 */ /* 0x000fe200078ec0ff */
[----:B--2-4-:R-:W-:Y:S06]  /*5040*/  @!P0 BRA `(.L_x_83) ;  /* 0x0000000000a48947 */ /* 0x014fec0003800000 */
[----:B------:R-:W-:Y:S01]  /*5050*/  IMAD.HI.U32 R0, R66, R25, RZ ;  /* 0x0000001942007227 */ /* 0x000fe200078e00ff */
[----:B------:R-:W-:Y:S02]  /*5060*/  ISETP.NE.AND P0, PT, R24, 0x1, PT ;  /* 0x000000011800780c */ /* 0x000fe40003f05270 */
[----:B------:R-:W-:Y:S01]  /*5070*/  ISETP.NE.AND P2, PT, R26, 0x1, PT ;  /* 0x000000011a00780c */ /* 0x000fe20003f45270 */
[----:B------:R-:W-:Y:S01]  /*5080*/  IMAD.HI.U32 R4, R67, R60, RZ ;  /* 0x0000003c43047227 */ /* 0x000fe200078e00ff */
[----:B------:R-:W-:Y:S02]  /*5090*/  SHF.R.U32.HI R0, RZ, R65, R0 ;  /* 0x00000041ff007219 */ /* 0x000fe40000011600 */
[----:B------:R-:W-:Y:S01]  /*50a0*/  ISETP.NE.AND P3, PT, R28, 0x1, PT ;  /* 0x000000011c00780c */ /* 0x000fe20003f65270 */
[----:B------:R-:W-:Y:S01]  /*50b0*/  IMAD.HI.U32 R6, R29, R25, RZ ;  /* 0x000000191d067227 */ /* 0x000fe200078e00ff */
[-C--:B------:R-:W-:Y:S02]  /*50c0*/  SHF.R.U32.HI R4, RZ, R61.reuse, R4 ;  /* 0x0000003dff047219 */ /* 0x080fe40000011604 */
[----:B------:R-:W-:Y:S01]  /*50d0*/  SEL R0, R66, R0, !P0 ;  /* 0x0000000042007207 */ /* 0x000fe20004000000 */
[----:B------:R-:W-:Y:S01]  /*50e0*/  IMAD.HI.U32 R5, R30, R60, RZ ;  /* 0x0000003c1e057227 */ /* 0x000fe200078e00ff */
[----:B------:R-:W-:Y:S03]  /*50f0*/  SEL R4, R67, R4, !P3 ;  /* 0x0000000443047207 */ /* 0x000fe60005800000 */
[-C--:B------:R-:W-:Y:S01]  /*5100*/  IMAD.HI.U32 R3, R0, R22.reuse, RZ ;  /* 0x0000001600037227 */ /* 0x080fe200078e00ff */
[----:B------:R-:W-:Y:S03]  /*5110*/  SHF.R.U32.HI R5, RZ, R61, R5 ;  /* 0x0000003dff057219 */ /* 0x000fe60000011605 */
[----:B------:R-:W-:Y:S01]  /*5120*/  IMAD.HI.U32 R2, R4, R22, RZ ;  /* 0x0000001604027227 */ /* 0x000fe200078e00ff */
[----:B------:R-:W-:Y:S02]  /*5130*/  @P2 SHF.R.U32.HI R0, RZ, R23, R3 ;  /* 0x00000017ff002219 */ /* 0x000fe40000011603 */
[----:B------:R-:W-:Y:S02]  /*5140*/  SHF.R.U32.HI R3, RZ, R65, R6 ;  /* 0x00000041ff037219 */ /* 0x000fe40000011606 */
[----:B------:R-:W-:Y:S01]  /*5150*/  @P2 SHF.R.U32.HI R4, RZ, R23, R2 ;  /* 0x00000017ff042219 */ /* 0x000fe20000011602 */
[----:B------:R-:W-:Y:S01]  /*5160*/  IMAD R0, R26, R0, RZ ;  /* 0x000000001a007224 */ /* 0x000fe200078e02ff */
[----:B------:R-:W-:Y:S02]  /*5170*/  SEL R3, R29, R3, !P0 ;  /* 0x000000031d037207 */ /* 0x000fe40004000000 */
[----:B------:R-:W-:Y:S01]  /*5180*/  SEL R2, R30, R5, !P3 ;  /* 0x000000051e027207 */ /* 0x000fe20005800000 */
[----:B------:R-:W-:Y:S01]  /*5190*/  IMAD R5, R26, R4, RZ ;  /* 0x000000041a057224 */ /* 0x000fe200078e02ff */
[C---:B------:R-:W-:Y:S01]  /*51a0*/  ISETP.GE.AND P0, PT, R3.reuse, R0, PT ;  /* 0x000000000300720c */ /* 0x040fe20003f06270 */
[C---:B------:R-:W-:Y:S03]  /*51b0*/  IMAD.HI.U32 R0, R3.reuse, R22, RZ ;  /* 0x0000001603007227 */ /* 0x040fe600078e00ff */
[C---:B------:R-:W-:Y:S02]  /*51c0*/  ISETP.GE.OR P0, PT, R2.reuse, R5, P0 ;  /* 0x000000050200720c */ /* 0x040fe40000706670 */
[----:B------:R-:W-:Y:S04]  /*51d0*/  SHF.R.U32.HI R0, RZ, R23, R0 ;  /* 0x00000017ff007219 */ /* 0x000fe80000011600 */
[C---:B------:R-:W-:Y:S05]  /*51e0*/  SEL R6, R3.reuse, R0, !P2 ;  /* 0x0000000003067207 */ /* 0x040fea0005000000 */
        /* <DEDUP_REMOVED lines=14> */
[----:B------:R-:W-:Y:S07]  /*52d0*/  IMAD R29, R3, R24, R29 ;  /* 0x00000018031d7224 */ /* 0x000fee00078e021d */
.L_x_83:
[----:B-1----:R-:W-:Y:S01]  /*52e0*/  @!P1 ISETP.NE.AND P0, PT, R8, 0x1, PT ;  /* 0x000000010800980c */ /* 0x002fe20003f05270 */
[----:B------:R-:W-:Y:S01]  /*52f0*/  @!P1 IMAD.HI.U32 R2, R29, R9, RZ ;  /* 0x000000091d029227 */ /* 0x000fe200078e00ff */
[----:B------:R-:W-:Y:S01]  /*5300*/  R2UR UR42, R15 ;  /* 0x000000000f2a72ca */ /* 0x000fe200000e0000 */
[----:B------:R-:W-:Y:S01]  /*5310*/  BSSY.RECONVERGENT B6, `(.L_x_84) ;  /* 0x0000031000067945 */ /* 0x000fe20003800200 */
[----:B------:R-:W-:Y:S01]  /*5320*/  R2UR UR41, R14 ;  /* 0x000000000e2972ca */ /* 0x000fe200000e0000 */
[C---:B------:R-:W-:Y:S01]  /*5330*/  @!P1 IMAD.HI.U32 R0, R30.reuse, R10, RZ ;  /* 0x0000000a1e009227 */ /* 0x040fe200078e00ff */
[----:B------:R-:W-:Y:S02]  /*5340*/  @!P1 SHF.R.U32.HI R2, RZ, R12, R2 ;  /* 0x0000000cff029219 */ /* 0x000fe40000011602 */
[----:B------:R-:W-:Y:S01]  /*5350*/  @!P1 ISETP.NE.AND P2, PT, R7, 0x1, PT ;  /* 0x000000010700980c */ /* 0x000fe20003f45270 */
[----:B------:R-:W-:Y:S01]  /*5360*/  VIADD R81, R81, 0x1 ;  /* 0x0000000151517836 */ /* 0x000fe20000000000 */
[----:B------:R-:W-:Y:S02]  /*5370*/  @!P1 SEL R2, R29, R2, !P0 ;  /* 0x000000021d029207 */ /* 0x000fe40004000000 */
[----:B------:R-:W-:Y:S02]  /*5380*/  @!P1 SHF.R.U32.HI R0, RZ, R11, R0 ;  /* 0x0000000bff009219 */ /* 0x000fe40000011600 */
[----:B------:R-:W-:Y:S01]  /*5390*/  LOP3.LUT P0, RZ, R69, 0x1b0, RZ, 0xc0, !PT ;  /* 0x000001b045ff7812 */ /* 0x000fe2000780c0ff */
[----:B------:R-:W-:Y:S01]  /*53a0*/  USHF.L.U32 UR42, UR42, 0x7, URZ ;  /* 0x000000072a2a7899 */ /* 0x000fe200080006ff */
[----:B------:R-:W-:Y:S01]  /*53b0*/  @!P1 SEL R3, R30, R0, !P2 ;  /* 0x000000001e039207 */ /* 0x000fe20005000000 */
[----:B------:R-:W-:Y:S01]  /*53c0*/  USHF.L.U32 UR41, UR41, 0x6, URZ ;  /* 0x0000000629297899 */ /* 0x000fe200080006ff */
[----:B------:R-:W-:Y:S03]  /*53d0*/  @P4 SHF.R.U32.HI R70, RZ, 0x10, R17 ;  /* 0x00000010ff464819 */ /* 0x000fe60000011611 */
[----:B------:R-:W-:Y:S02]  /*53e0*/  @!P1 IMAD.IADD R0, R2, 0x1, -R3 ;  /* 0x0000000102009824 */ /* 0x000fe400078e0a03 */
[----:B------:R-:W-:Y:S02]  /*53f0*/  @!P1 IMAD.IADD R2, R3, 0x1, -R2 ;  /* 0x0000000103029824 */ /* 0x000fe400078e0a02 */
[----:B------:R-:W-:Y:S02]  /*5400*/  @!P1 IMAD R30, R0, R7, R30 ;  /* 0x00000007001e9224 */ /* 0x000fe400078e021e */
[----:B------:R-:W-:Y:S01]  /*5410*/  @!P1 IMAD R29, R2, R8, R29 ;  /* 0x00000008021d9224 */ /* 0x000fe200078e021d */
[----:B------:R-:W-:Y:S06]  /*5420*/  @!P0 BRA `(.L_x_85) ;  /* 0x00000000007c8947 */ /* 0x000fec0003800000 */
[----:B------:R-:W1:Y:S01]  /*5430*/  LDCU.64 UR8, c[0x4][0x80] ;  /* 0x01001000ff0877ac */ /* 0x000e620008000a00 */
[----:B------:R-:W-:Y:S01]  /*5440*/  MOV R2, 0x0 ;  /* 0x0000000000027802 */ /* 0x000fe20000000f00 */
[----:B------:R-:W-:Y:S02]  /*5450*/  HFMA2 R12, -RZ, RZ, 0, 5.9604644775390625e-08 ;  /* 0x00000001ff0c7431 */ /* 0x000fe400000001ff */
[----:B------:R-:W-:Y:S01]  /*5460*/  IMAD.MOV.U32 R8, RZ, RZ, 0x70 ;  /* 0x00000070ff087424 */ /* 0x000fe200078e00ff */
[----:B------:R2:W3:Y:S01]  /*5470*/  LDC.64 R14, c[0x4][R2] ;  /* 0x01000000020e7b82 */ /* 0x0004e20000000a00 */
[----:B------:R-:W4:Y:S01]  /*5480*/  LDCU.64 UR6, c[0x4][0x88] ;  /* 0x01001100ff0677ac */ /* 0x000f220008000a00 */
[----:B------:R-:W-:Y:S01]  /*5490*/  IMAD.MOV.U32 R13, RZ, RZ, RZ ;  /* 0x000000ffff0d7224 */ /* 0x000fe200078e00ff */
[----:B------:R-:W2:Y:S01]  /*54a0*/  LDCU.64 UR4, c[0x4][0x8] ;  /* 0x01000100ff0477ac */ /* 0x000ea20008000a00 */
[----:B-1----:R-:W-:Y:S01]  /*54b0*/  MOV R5, UR9 ;  /* 0x0000000900057c02 */ /* 0x002fe20008000f00 */
[----:B------:R-:W-:Y:S01]  /*54c0*/  IMAD.U32 R4, RZ, RZ, UR8 ;  /* 0x00000008ff047e24 */ /* 0x000fe2000f8e00ff */
[----:B----4-:R-:W-:Y:S01]  /*54d0*/  MOV R7, UR7 ;  /* 0x0000000700077c02 */ /* 0x010fe20008000f00 */
[----:B------:R-:W-:Y:S01]  /*54e0*/  IMAD.U32 R6, RZ, RZ, UR6 ;  /* 0x00000006ff067e24 */ /* 0x000fe2000f8e00ff */
[----:B--2---:R-:W-:Y:S01]  /*54f0*/  MOV R11, UR5 ;  /* 0x00000005000b7c02 */ /* 0x004fe20008000f00 */
[----:B------:R-:W-:Y:S02]  /*5500*/  IMAD.U32 R10, RZ, RZ, UR4 ;  /* 0x00000004ff0a7e24 */ /* 0x000fe4000f8e00ff */
[----:B------:R-:W-:Y:S07]  /*5510*/  LEPC R20, `(.L_x_86) ;  /* 0x000000001014794e */ /* 0x000fee0000000000 */
[----:B---3-5:R-:W-:Y:S05]  /*5520*/  CALL.ABS.NOINC R14 ;  /* 0x000000000e007343 */ /* 0x028fea0003c00000 */
.L_x_86:
[----:B------:R-:W1:Y:S01]  /*5530*/  LDCU.64 UR8, c[0x4][0x80] ;  /* 0x01001000ff0877ac */ /* 0x000e620008000a00 */
[----:B------:R-:W2:Y:S01]  /*5540*/  LDC.64 R2, c[0x4][R2] ;  /* 0x0100000002027b82 */ /* 0x000ea20000000a00 */
[----:B------:R-:W-:Y:S02]  /*5550*/  HFMA2 R12, -RZ, RZ, 0, 5.9604644775390625e-08 ;  /* 0x00000001ff0c7431 */ /* 0x000fe400000001ff */
[----:B------:R-:W-:Y:S02]  /*5560*/  IMAD.MOV.U32 R8, RZ, RZ, 0x70 ;  /* 0x00000070ff087424 */ /* 0x000fe400078e00ff */
[----:B------:R-:W-:Y:S01]  /*5570*/  IMAD.MOV.U32 R13, RZ, RZ, RZ ;  /* 0x000000ffff0d7224 */ /* 0x000fe200078e00ff */
[----:B------:R-:W3:Y:S01]  /*5580*/  LDCU.64 UR6, c[0x4][0x88] ;  /* 0x01001100ff0677ac */ /* 0x000ee20008000a00 */
[----:B------:R-:W4:Y:S01]  /*5590*/  LDCU.64 UR4, c[0x4][0x8] ;  /* 0x01000100ff0477ac */ /* 0x000f220008000a00 */
[----:B-1----:R-:W-:Y:S02]  /*55a0*/  MOV R4, UR8 ;  /* 0x0000000800047c02 */ /* 0x002fe40008000f00 */
[----:B------:R-:W-:Y:S02]  /*55b0*/  MOV R5, UR9 ;  /* 0x0000000900057c02 */ /* 0x000fe40008000f00 */
[----:B---3--:R-:W-:Y:S01]  /*55c0*/  MOV R7, UR7 ;  /* 0x0000000700077c02 */ /* 0x008fe20008000f00 */
[----:B------:R-:W-:Y:S01]  /*55d0*/  IMAD.U32 R6, RZ, RZ, UR6 ;  /* 0x00000006ff067e24 */ /* 0x000fe2000f8e00ff */
[----:B----4-:R-:W-:Y:S01]  /*55e0*/  MOV R11, UR5 ;  /* 0x00000005000b7c02 */ /* 0x010fe20008000f00 */
[----:B------:R-:W-:Y:S02]  /*55f0*/  IMAD.U32 R10, RZ, RZ, UR4 ;  /* 0x00000004ff0a7e24 */ /* 0x000fe4000f8e00ff */
[----:B------:R-:W-:Y:S07]  /*5600*/  LEPC R20, `(.L_x_85) ;  /* 0x000000001014794e */ /* 0x000fee0000000000 */
[----:B--2---:R-:W-:Y:S05]  /*5610*/  CALL.ABS.NOINC R2 ;  /* 0x0000000002007343 */ /* 0x004fea0003c00000 */
.L_x_85:
[----:B------:R-:W-:Y:S05]  /*5620*/  BSYNC.RECONVERGENT B6 ;  /* 0x0000000000067941 */ /* 0x000fea0003800200 */
.L_x_84:
[----:B------:R-:W-:Y:S01]  /*5630*/  ISETP.NE.U32.AND P4, PT, R58, RZ, PT ;  /* 0x000000ff3a00720c */ /* 0x000fe20003f85070 */
[----:B------:R-:W-:Y:S01]  /*5640*/  UISETP.NE.AND UP2, UPT, UR50, URZ, UPT ;  /* 0x000000ff3200728c */ /* 0x000fe2000bf45270 */
[----:B------:R-:W-:Y:S01]  /*5650*/  ISETP.NE.U32.AND P2, PT, RZ, UR38, PT ;  /* 0x00000026ff007c0c */ /* 0x000fe2000bf45070 */
[----:B------:R-:W-:Y:S01]  /*5660*/  UISETP.NE.U32.AND UP1, UPT, UR44, URZ, UPT ;  /* 0x000000ff2c00728c */ /* 0x000fe2000bf25070 */
[----:B------:R-:W-:Y:S01]  /*5670*/  ISETP.NE.AND.EX P4, PT, R59, RZ, PT, P4 ;  /* 0x000000ff3b00720c */ /* 0x000fe20003f85340 */
[----:B------:R-:W-:Y:S01]  /*5680*/  UPLOP3.LUT UP0, UPT, UPT, UPT, UPT, 0x40, 0x4 ;  /* 0x000000000004789c */ /* 0x000fe20003f0e870 */
[----:B------:R-:W-:Y:S01]  /*5690*/  ISETP.NE.AND.EX P2, PT, RZ, UR39, PT, P2 ;  /* 0x00000027ff007c0c */ /* 0x000fe2000bf45320 */
[----:B------:R-:W-:Y:S01]  /*56a0*/  UISETP.NE.AND.EX UP1, UPT, UR45, URZ, UPT, UP1 ;  /* 0x000000ff2d00728c */ /* 0x000fe2000bf25310 */
[----:B------:R-:W-:Y:S04]  /*56b0*/  PLOP3.LUT P1, PT, PT, PT, UP2, 0x80, 0x8 ;  /* 0x000000000008781c */ /* 0x000fe80003f2f028 */
[----:B------:R-:W-:Y:S06]  /*56c0*/  @UP2 UPLOP3.LUT UP0, UPT, UPT, UPT, UP1, 0x80, 0x8 ;  /* 0x000000000008289c */ /* 0x000fec0003f0f010 */
[----:B------:R-:W-:Y:S01]  /*56d0*/  PLOP3.LUT P0, PT, PT, PT, UP0, 0x80, 0x8 ;  /* 0x000000000008781c */ /* 0x000fe20003f0f008 */
[----:B------:R-:W-:Y:S01]  /*56e0*/  @!UPT UIADD3 URZ, UPT, UPT, URZ, URZ, URZ ;  /* 0x000000fffffff290 */ /* 0x000fe2000fffe0ff */
[----:B------:R-:W-:Y:S11]  /*56f0*/  BRA.U !UP1, `(.L_x_87) ;  /* 0x0000000109387547 */ /* 0x000ff6000b800000 */
[----:B------:R-:W-:Y:S01]  /*5700*/  UISETP.NE.U32.AND UP0, UPT, UR38, URZ, UPT ;  /* 0x000000ff2600728c */ /* 0x000fe2000bf05070 */
[----:B------:R-:W-:Y:S02]  /*5710*/  HFMA2 R0, -RZ, RZ, 0, 5.9604644775390625e-08 ;  /* 0x00000001ff007431 */ /* 0x000fe400000001ff */
[----:B------:R-:W-:Y:S01]  /*5720*/  IMAD.MOV.U32 R64, RZ, RZ, 0x1 ;  /* 0x00000001ff407424 */ /* 0x000fe200078e00ff */
[----:B------:R-:W-:Y:S06]  /*5730*/  UISETP.NE.AND.EX UP0, UPT, UR39, URZ, UPT, UP0 ;  /* 0x000000ff2700728c */ /* 0x000fec000bf05300 */
[----:B------:R-:W-:Y:S05]  /*5740*/  PLOP3.LUT P3, PT, PT, PT, UP0, 0x80, 0x8 ;  /* 0x000000000008781c */ /* 0x000fea0003f6f008 */
[----:B------:R-:W1:Y:S01]  /*5750*/  @UP0 LDCU.64 UR6, c[0x0][0x888] ;  /* 0x00011100ff0607ac */ /* 0x000e620008000a00 */
[----:B------:R-:W-:Y:S07]  /*5760*/  @UP0 UIMAD UR4, UR36, UR44, URZ ;  /* 0x0000002c240402a4 */ /* 0x000fee000f8e02ff */
[----:B------:R-:W-:Y:S01]  /*5770*/  @!P3 PRMT R64, R0, 0x7610, R64 ;  /* 0x000076100040b816 */ /* 0x000fe20000000040 */
[----:B-1----:R-:W-:Y:S03]  /*5780*/  @UP0 UIMAD.WIDE UR6, UR4, 0x4, UR6 ;  /* 0x00000004040608a5 */ /* 0x002fe6000f8e0206 */
[----:B------:R-:W1:Y:S03]  /*5790*/  @!UP0 LDCU UR4, c[0x0][0x880] ;  /* 0x00011000ff0487ac */ /* 0x000e660008000800 */
[----:B------:R-:W-:Y:S01]  /*57a0*/  IMAD.U32 R2, RZ, RZ, UR6 ;  /* 0x00000006ff027e24 */ /* 0x000fe2000f8e00ff */
[----:B------:R-:W-:Y:S05]  /*57b0*/  MOV R3, UR7 ;  /* 0x0000000700037c02 */ /* 0x000fea0008000f00 */
[----:B-----5:R2:W5:Y:S02]  /*57c0*/  @P3 LDG.E R35, desc[UR46][R2.64] ;  /* 0x0000002e02233981 */ /* 0x020564000c1e1900 */
[----:B-12---:R-:W-:Y:S02]  /*57d0*/  @!P3 IMAD.U32 R35, RZ, RZ, UR4 ;  /* 0x00000004ff23be24 */ /* 0x006fe4000f8e00ff */
.L_x_87:
[----:B------:R-:W-:Y:S05]  /*57e0*/  @!P4 BRA `(.L_x_88) ;  /* 0x000000000020c947 */ /* 0x000fea0003800000 */
[----:B------:R-:W-:Y:S04]  /*57f0*/  ISETP.NE.U32.AND P3, PT, R56, RZ, PT ;  /* 0x000000ff3800720c */ /* 0x000fe80003f65070 */
[----:B------:R-:W-:Y:S11]  /*5800*/  ISETP.NE.AND.EX P3, PT, R57, RZ, PT, P3 ;  /* 0x000000ff3900720c */ /* 0x000ff60003f65330 */
[----:B------:R-:W-:Y:S02]  /*5810*/  @!UPT UIADD3 URZ, UPT, UPT, URZ, URZ, URZ ;  /* 0x000000fffffff290 */ /* 0x000fe4000fffe0ff */
[----:B------:R-:W1:Y:S01]  /*5820*/  @P3 LDC.64 R2, c[0x0][0x8a8] ;  /* 0x00022a00ff023b82 */ /* 0x000e620000000a00 */
[----:B------:R-:W-:Y:S04]  /*5830*/  @P3 IMAD R0, R58, UR36, RZ ;  /* 0x000000243a003c24 */ /* 0x000fe8000f8e02ff */
[----:B-1----:R-:W-:Y:S05]  /*5840*/  @P3 IMAD.WIDE R2, R0, 0x4, R2 ;  /* 0x0000000400023825 */ /* 0x002fea00078e0202 */
[----:B-----5:R1:W5:Y:S02]  /*5850*/  @P3 LDG.E R33, desc[UR46][R2.64] ;  /* 0x0000002e02213981 */ /* 0x020364000c1e1900 */
[----:B-1----:R-:W2:Y:S02]  /*5860*/  @!P3 LDC R33, c[0x0][0x8a0] ;  /* 0x00022800ff21bb82 */ /* 0x002ea40000000800 */
.L_x_88:
[----:B-----5:R-:W-:Y:S01]  /*5870*/  FSETP.NEU.AND P3, PT, R35, RZ, PT ;  /* 0x000000ff2300720b */ /* 0x020fe20003f6d000 */
[----:B------:R-:W-:Y:S01]  /*5880*/  BSSY B1, `(.L_x_89) ;  /* 0x0000039000017945 */ /* 0x000fe20003800000 */
[----:B------:R-:W-:Y:S01]  /*5890*/  SEL R3, RZ, 0xffffffff, P2 ;  /* 0xffffffffff037807 */ /* 0x000fe20001000000 */
[----:B------:R-:W-:Y:S01]  /*58a0*/  IMAD.MOV.U32 R86, RZ, RZ, 0x1 ;  /* 0x00000001ff567424 */ /* 0x000fe200078e00ff */
[----:B------:R-:W-:Y:S01]  /*58b0*/  @P1 LOP3.LUT P2, RZ, R64, 0xff, RZ, 0xc0, !PT ;  /* 0x000000ff40ff1812 */ /* 0x000fe2000784c0ff */
[----:B------:R-:W-:Y:S01]  /*58c0*/  IMAD R34, R31, 0x40, R32 ;  /* 0x000000401f227824 */ /* 0x000fe200078e0220 */
[----:B------:R-:W-:Y:S01]  /*58d0*/  @P1 SEL R0, RZ, 0xffffffff, P3 ;  /* 0xffffffffff001807 */ /* 0x000fe20001800000 */
[----:B------:R-:W-:Y:S01]  /*58e0*/  IMAD R82, R77, -0x10, R75 ;  /* 0xfffffff04d527824 */ /* 0x000fe200078e024b */
[----:B------:R-:W-:Y:S01]  /*58f0*/  LOP3.LUT R73, R73, 0x1, RZ, 0x3c, !PT ;  /* 0x0000000149497812 */ /* 0x000fe200078e3cff */
[----:B------:R-:W-:Y:S01]  /*5900*/  IMAD.MOV.U32 R85, RZ, RZ, RZ ;  /* 0x000000ffff557224 */ /* 0x000fe200078e00ff */
[----:B------:R-:W-:Y:S02]  /*5910*/  @P0 SEL R0, R3, R0, !P2 ;  /* 0x0000000003000207 */ /* 0x000fe40005000000 */
[----:B------:R-:W-:Y:S02]  /*5920*/  CS2R R54, SRZ ;  /* 0x0000000000367805 */ /* 0x000fe4000001ff00 */
[----:B------:R-:W-:Y:S02]  /*5930*/  LEA R84, R31, UR48, 0x3 ;  /* 0x000000301f547c11 */ /* 0x000fe4000f8e18ff */
[----:B------:R-:W-:Y:S02]  /*5940*/  CS2R R52, SRZ ;  /* 0x0000000000347805 */ /* 0x000fe4000001ff00 */
[----:B------:R-:W-:Y:S02]  /*5950*/  @P1 LOP3.LUT R0, R0, 0x1, RZ, 0xc0, !PT ;  /* 0x0000000100001812 */ /* 0x000fe400078ec0ff */
[----:B------:R-:W-:Y:S02]  /*5960*/  CS2R R50, SRZ ;  /* 0x0000000000327805 */ /* 0x000fe4000001ff00 */
[----:B------:R-:W-:Y:S02]  /*5970*/  PLOP3.LUT P2, PT, PT, PT, UP1, 0x80, 0x8 ;  /* 0x000000000008781c */ /* 0x000fe40003f4f018 */
[----:B------:R-:W-:Y:S02]  /*5980*/  CS2R R48, SRZ ;  /* 0x0000000000307805 */ /* 0x000fe4000001ff00 */
[----:B------:R-:W-:Y:S02]  /*5990*/  ISETP.NE.U32.OR P5, PT, R0, 0x1, !P1 ;  /* 0x000000010000780c */ /* 0x000fe40004fa5470 */
[----:B------:R-:W-:Y:S02]  /*59a0*/  CS2R R46, SRZ ;  /* 0x00000000002e7805 */ /* 0x000fe4000001ff00 */
[----:B------:R-:W-:Y:S02]  /*59b0*/  LOP3.LUT P4, R80, R64, 0xff, RZ, 0xc0, !PT ;  /* 0x000000ff40507812 */ /* 0x000fe4000788c0ff */
[----:B------:R-:W-:Y:S02]  /*59c0*/  CS2R R44, SRZ ;  /* 0x00000000002c7805 */ /* 0x000fe4000001ff00 */
[----:B------:R-:W-:Y:S02]  /*59d0*/  SEL R2, RZ, 0xffffffff, P3 ;  /* 0xffffffffff027807 */ /* 0x000fe40001800000 */
[----:B------:R-:W-:Y:S02]  /*59e0*/  CS2R R42, SRZ ;  /* 0x00000000002a7805 */ /* 0x000fe4000001ff00 */
[----:B------:R-:W-:Y:S02]  /*59f0*/  P2R R83, PR, RZ, 0x20 ;  /* 0x00000020ff537803 */ /* 0x000fe40000000000 */
[----:B------:R-:W-:Y:S02]  /*5a00*/  CS2R R40, SRZ ;  /* 0x0000000000287805 */ /* 0x000fe4000001ff00 */
[----:B------:R-:W-:Y:S02]  /*5a10*/  @P2 SEL R2, R3, R2, !P4 ;  /* 0x0000000203022207 */ /* 0x000fe40006000000 */
[----:B------:R-:W-:Y:S02]  /*5a20*/  @P5 SHF.L.U32 R0, R73, 0x1f, RZ ;  /* 0x0000001f49005819 */ /* 0x000fe400000006ff */
[----:B------:R-:W-:Y:S02]  /*5a30*/  LOP3.LUT R2, R2, 0x1, RZ, 0xc0, !PT ;  /* 0x0000000102027812 */ /* 0x000fe400078ec0ff */
[----:B------:R1:W3:Y:S02]  /*5a40*/  @P5 SYNCS.PHASECHK.TRANS64.TRYWAIT P1, [UR48+0x30], R0 ;  /* 0x00003000ff0055a7 */ /* 0x0002e40008021130 */
[----:B------:R-:W-:Y:S04]  /*5a50*/  ISETP.NE.U32.AND P2, PT, R2, 0x1, PT ;  /* 0x000000010200780c */ /* 0x000fe80003f45070 */
[----:B------:R-:W-:Y:S02]  /*5a60*/  P2R R87, PR, RZ, 0x4 ;  /* 0x00000004ff577803 */ /* 0x000fe40000000000 */
[----:B-1----:R-:W-:Y:S04]  /*5a70*/  SHF.L.U32 R0, R72, 0x1f, RZ ;  /* 0x0000001f48007819 */ /* 0x002fe800000006ff */
[----:B------:R1:W4:Y:S01]  /*5a80*/  SYNCS.PHASECHK.TRANS64.TRYWAIT P0, [R84+URZ+0xa0], R0 ;  /* 0x0000a000540075a7 */ /* 0x00032200080011ff */
[----:B---3--:R-:W-:Y:S01]  /*5a90*/  @P5 SEL R86, RZ, 0x1, !P1 ;  /* 0x00000001ff565807 */ /* 0x008fe20004800000 */
[----:B-1----:R-:W-:Y:S06]  /*5aa0*/  @!P5 BRA `(.L_x_90) ;  /* 0x000000000058d947 */ /* 0x002fec0003800000 */
[----:B------:R-:W-:Y:S01]  /*5ab0*/  IMAD.MOV.U32 R54, RZ, RZ, RZ ;  /* 0x000000ffff367224 */ /* 0x000fe200078e00ff */
[----:B------:R-:W-:Y:S01]  /*5ac0*/  ISETP.NE.AND P1, PT, R86, RZ, PT ;  /* 0x000000ff5600720c */ /* 0x000fe20003f25270 */
[----:B------:R-:W-:Y:S01]  /*5ad0*/  BSSY B0, `(.L_x_91) ;  /* 0x000000c000007945 */ /* 0x000fe20003800000 */
[----:B------:R-:W-:Y:S02]  /*5ae0*/  CS2R R42, SRZ ;  /* 0x00000000002a7805 */ /* 0x000fe4000001ff00 */
[----:B------:R-:W-:Y:S02]  /*5af0*/  CS2R R40, SRZ ;  /* 0x0000000000287805 */ /* 0x000fe4000001ff00 */
[----:B------:R-:W-:Y:S02]  /*5b00*/  CS2R R46, SRZ ;  /* 0x00000000002e7805 */ /* 0x000fe4000001ff00 */
[----:B------:R-:W-:Y:S02]  /*5b10*/  CS2R R44, SRZ ;  /* 0x00000000002c7805 */ /* 0x000fe4000001ff00 */
[----:B------:R-:W-:Y:S02]  /*5b20*/  CS2R R50, SRZ ;  /* 0x0000000000327805 */ /* 0x000fe4000001ff00 */
[----:B------:R-:W-:Y:S02]  /*5b30*/  CS2R R48, SRZ ;  /* 0x0000000000307805 */ /* 0x000fe4000001ff00 */
[----:B------:R-:W-:Y:S01]  /*5b40*/  CS2R R52, SRZ ;  /* 0x0000000000347805 */ /* 0x000fe2000001ff00 */
[----:B------:R-:W-:Y:S06]  /*5b50*/  @P1 BRA `(.L_x_92) ;  /* 0x00000000000c1947 */ /* 0x000fec0003800000 */
[----:B------:R-:W-:Y:S04]  /*5b60*/  SHF.L.U32 R3, R73, 0x1f, RZ ;  /* 0x0000001f49037819 */ /* 0x000fe800000006ff */
[----:B------:R-:W1:Y:S02]  /*5b70*/  SYNCS.PHASECHK.TRANS64.TRYWAIT P1, [UR48+0x30], R3 ;  /* 0x00003003ff0075a7 */ /* 0x000e640008021130 */
[----:B-1----:R-:W-:Y:S05]  /*5b80*/  @!P1 BRA `(.L_x_93) ;  /* 0x00000028004c9947 */ /* 0x002fea0003800000 */
.L_x_92:
[----:B------:R-:W-:Y:S05]  /*5b90*/  BSYNC B0 ;  /* 0x0000000000007941 */ /* 0x000fea0003800000 */
.L_x_91:
[----:B------:R-:W-:Y:S01]  /*5ba0*/  ISETP.NE.AND P1, PT, R87, RZ, PT ;  /* 0x000000ff5700720c */ /* 0x000fe20003f25270 */
[----:B------:R-:W-:Y:S11]  /*5bb0*/  HFMA2 R85, -RZ, RZ, 0, 5.9604644775390625e-08 ;  /* 0x00000001ff557431 */ /* 0x000ff600000001ff */
[----:B------:R-:W-:Y:S01]  /*5bc0*/  @!UPT UIADD3 URZ, UPT, UPT, URZ, URZ, URZ ;  /* 0x000000fffffff290 */ /* 0x000fe2000fffe0ff */
[----:B------:R3:W1:Y:S04]  /*5bd0*/  @P1 LDS.128 R40, [R76] ;  /* 0x000000004c281984 */ /* 0x0006680000000c00 */
[----:B------:R3:W1:Y:S04]  /*5be0*/  @P1 LDS.128 R44, [R75+0x10] ;  /* 0x000010004b2c1984 */ /* 0x0006680000000c00 */
[----:B------:R3:W1:Y:S04]  /*5bf0*/  @P1 LDS.128 R48, [R74+0x20] ;  /* 0x000020004a301984 */ /* 0x0006680000000c00 */
[----:B------:R3:W1:Y:S02]  /*5c00*/  @P1 LDS.128 R52, [R82+0x30] ;  /* 0x0000300052341984 */ /* 0x0006640000000c00 */
.L_x_90:
[----:B------:R-:W-:Y:S05]  /*5c10*/  BSYNC B1 ;  /* 0x0000000000017941 */ /* 0x000fea0003800000 */
.L_x_89:
[----:B-1----:R-:W-:Y:S04]  /*5c20*/  SHF.R.U32.HI R2, RZ, 0x15, R34 ;  /* 0x00000015ff027819 */ /* 0x002fe80000011622 */
[----:B------:R-:W-:Y:S01]  /*5c30*/  LOP3.LUT P1, RZ, R2, 0x3, R68, 0x48, !PT ;  /* 0x0000000302ff7812 */ /* 0x000fe20007824844 */
[----:B------:R-:W-:Y:S01]  /*5c40*/  @!UPT UIADD3 URZ, UPT, UPT, URZ, URZ, URZ ;  /* 0x000000fffffff290 */ /* 0x000fe2000fffe0ff */
[----:B----4-:R-:W-:Y:S11]  /*5c50*/  @P0 BRA `(.L_x_94) ;  /* 0x0000000000080947 */ /* 0x010ff60003800000 */
[----:B------:R-:W1:Y:S02]  /*5c60*/  SYNCS.PHASECHK.TRANS64.TRYWAIT P0, [R84+URZ+0xa0], R0 ;  /* 0x0000a000540075a7 */ /* 0x000e6400080011ff */
[----:B-1----:R-:W-:Y:S05]  /*5c70*/  @!P0 BRA `(.L_x_95) ;  /* 0x0000002800288947 */ /* 0x002fea0003800000 */
.L_x_94:
[----:B------:R-:W-:Y:S05]  /*5c80*/  @!P1 BRA `(.L_x_96) ;  /* 0x0000000000409947 */ /* 0x000fea0003800000 */
[----:B------:R-:W4:Y:S01]  /*5c90*/  LDCU.64 UR8, c[0x4][0x70] ;  /* 0x01000e00ff0877ac */ /* 0x000f220008000a00 */
[----:B------:R-:W-:Y:S01]  /*5ca0*/  MOV R3, 0x0 ;  /* 0x0000000000037802 */ /* 0x000fe20000000f00 */
[----:B------:R-:W-:Y:S02]  /*5cb0*/  HFMA2 R12, -RZ, RZ, 0, 5.9604644775390625e-08 ;  /* 0x00000001ff0c7431 */ /* 0x000fe400000001ff */
[----:B------:R-:W-:Y:S02]  /*5cc0*/  IMAD.MOV.U32 R8, RZ, RZ, 0x192 ;  /* 0x00000192ff087424 */ /* 0x000fe400078e00ff */
[----:B------:R-:W-:Y:S01]  /*5cd0*/  IMAD.MOV.U32 R13, RZ, RZ, RZ ;  /* 0x000000ffff0d7224 */ /* 0x000fe200078e00ff */
[----:B------:R-:W5:Y:S01]  /*5ce0*/  LDCU.64 UR6, c[0x4][0x78] ;  /* 0x01000f00ff0677ac */ /* 0x000f620008000a00 */
[----:B------:R-:W1:Y:S01]  /*5cf0*/  LDC.64 R2, c[0x4][R3] ;  /* 0x0100000003027b82 */ /* 0x000e620000000a00 */
[----:B------:R-:W2:Y:S01]  /*5d00*/  LDCU.64 UR4, c[0x4][0x10] ;  /* 0x01000200ff0477ac */ /* 0x000ea20008000a00 */
[----:B----4-:R-:W-:Y:S01]  /*5d10*/  MOV R5, UR9 ;  /* 0x0000000900057c02 */ /* 0x010fe20008000f00 */
[----:B------:R-:W-:Y:S01]  /*5d20*/  IMAD.U32 R4, RZ, RZ, UR8 ;  /* 0x00000008ff047e24 */ /* 0x000fe2000f8e00ff */
[----:B-----5:R-:W-:Y:S01]  /*5d30*/  MOV R7, UR7 ;  /* 0x0000000700077c02 */ /* 0x020fe20008000f00 */
[----:B------:R-:W-:Y:S01]  /*5d40*/  IMAD.U32 R6, RZ, RZ, UR6 ;  /* 0x00000006ff067e24 */ /* 0x000fe2000f8e00ff */
[----:B--2---:R-:W-:Y:S01]  /*5d50*/  MOV R11, UR5 ;  /* 0x00000005000b7c02 */ /* 0x004fe20008000f00 */
[----:B------:R-:W-:Y:S02]  /*5d60*/  IMAD.U32 R10, RZ, RZ, UR4 ;  /* 0x00000004ff0a7e24 */ /* 0x000fe4000f8e00ff */
[----:B------:R-:W-:Y:S07]  /*5d70*/  LEPC R20, `(.L_x_96) ;  /* 0x000000001014794e */ /* 0x000fee0000000000 */
[----:B-1-3--:R-:W-:Y:S05]  /*5d80*/  CALL.ABS.NOINC R2 ;  /* 0x0000000002007343 */ /* 0x00afea0003c00000 */
.L_x_96:
[----:B------:R-:W-:Y:S05]  /*5d90*/  WARPSYNC.ALL ;  /* 0x0000000000007948 */ /* 0x000fea0003800000 */
[----:B------:R-:W-:Y:S01]  /*5da0*/  R2UR UR4, R34 ;  /* 0x00000000220472ca */ /* 0x000fe200000e0000 */
[----:B------:R-:W-:Y:S01]  /*5db0*/  BSSY.RECONVERGENT B0, `(.L_x_97) ;  /* 0x0000039000007945 */ /* 0x000fe20003800200 */
[----:B------:R-:W-:Y:S11]  /*5dc0*/  ISETP.NE.AND P0, PT, R78, RZ, PT ;  /* 0x000000ff4e00720c */ /* 0x000ff60003f05270 */
[----:B------:R-:W1:Y:S02]  /*5dd0*/  LDTM.x16 R4, tmem[UR4] ;  /* 0x00000004000479ee */ /* 0x000e640008240000 */
[C---:B-12---:R-:W-:Y:S01]  /*5de0*/  FMUL R0, R33.reuse, R4 ;  /* 0x0000000421007220 */ /* 0x046fe20000400000 */
[C---:B------:R-:W-:Y:S01]  /*5df0*/  FMUL R2, R33.reuse, R5 ;  /* 0x0000000521027220 */ /* 0x040fe20000400000 */
[C---:B------:R-:W-:Y:S01]  /*5e00*/  FMUL R3, R33.reuse, R6 ;  /* 0x0000000621037220 */ /* 0x040fe20000400000 */
[----:B------:R-:W-:Y:S01]  /*5e10*/  FMUL R7, R33, R7 ;  /* 0x0000000721077220 */ /* 0x000fe20000400000 */
[----:B------:R-:W-:Y:S01]  /*5e20*/  FFMA R36, R35, R40, R0 ;  /* 0x0000002823247223 */ /* 0x000fe20000000000 */
        /* <DEDUP_REMOVED lines=10> */
[----:B------:R1:W-:Y:S01]  /*5ed0*/  STS.128 [R76], R36 ;  /* 0x000000244c007388 */ /* 0x0003e20000000c00 */
        /* <DEDUP_REMOVED lines=8> */
[----:B------:R1:W-:Y:S01]  /*5f60*/  STS.128 [R75+0x10], R4 ;  /* 0x000010044b007388 */ /* 0x0003e20000000c00 */
[----:B------:R-:W-:Y:S01]  /*5f70*/  FMUL R13, R33, R17 ;  /* 0x00000011210d7220 */ /* 0x000fe20000400000 */
[----:B------:R-:W-:Y:S01]  /*5f80*/  FFMA R10, R35, R50, R10 ;  /* 0x00000032230a7223 */ /* 0x000fe2000000000a */
[----:B------:R-:W-:Y:S01]  /*5f90*/  FMUL R14, R33, R18 ;  /* 0x00000012210e7220 */ /* 0x000fe20000400000 */
[----:B------:R-:W-:Y:S01]  /*5fa0*/  FFMA R11, R35, R51, R15 ;  /* 0x00000033230b7223 */ /* 0x000fe2000000000f */
[----:B------:R-:W-:Y:S01]  /*5fb0*/  FMUL R19, R33, R19 ;  /* 0x0000001321137220 */ /* 0x000fe20000400000 */
[C---:B------:R-:W-:Y:S01]  /*5fc0*/  FFMA R12, R35.reuse, R52, R12 ;  /* 0x00000034230c7223 */ /* 0x040fe2000000000c */
[C---:B------:R-:W-:Y:S01]  /*5fd0*/  FFMA R13, R35.reuse, R53, R13 ;  /* 0x00000035230d7223 */ /* 0x040fe2000000000d */
[C---:B------:R-:W-:Y:S01]  /*5fe0*/  FFMA R14, R35.reuse, R54, R14 ;  /* 0x00000036230e7223 */ /* 0x040fe2000000000e */
[----:B------:R1:W-:Y:S01]  /*5ff0*/  STS.128 [R74+0x20], R8 ;  /* 0x000020084a007388 */ /* 0x0003e20000000c00 */
[----:B------:R-:W-:Y:S05]  /*6000*/  FFMA R15, R35, R55, R19 ;  /* 0x00000037230f7223 */ /* 0x000fea0000000013 */
[----:B------:R1:W-:Y:S01]  /*6010*/  STS.128 [R82+0x30], R12 ;  /* 0x0000300c52007388 */ /* 0x0003e20000000c00 */
[----:B------:R-:W-:Y:S01]  /*6020*/  @!PT LDS RZ, [RZ] ;  /* 0x00000000fffff984 */ /* 0x000fe20000000800 */
[----:B------:R-:W-:Y:S01]  /*6030*/  @!PT LDS RZ, [RZ] ;  /* 0x00000000fffff984 */ /* 0x000fe20000000800 */
[----:B------:R-:W-:Y:S01]  /*6040*/  @!PT LDS RZ, [RZ] ;  /* 0x00000000fffff984 */ /* 0x000fe20000000800 */
[----:B------:R-:W-:Y:S01]  /*6050*/  @!PT LDS RZ, [RZ] ;  /* 0x00000000fffff984 */ /* 0x000fe20000000800 */
[----:B------:R2:W-:Y:S06]  /*6060*/  MEMBAR.ALL.CTA ;  /* 0x0000000000007992 */ /* 0x0005ec0000008000 */
[----:B--2---:R-:W2:Y:S02]  /*6070*/  FENCE.VIEW.ASYNC.S ;  /* 0x00000000000073c6 */ /* 0x004ea40000000000 */
[----:B--2---:R-:W-:Y:S06]  /*6080*/  BAR.SYNC.DEFER_BLOCKING 0x1, 0x80 ;  /* 0x0042000000007b1d */ /* 0x004fec0000010000 */
[----:B------:R-:W-:Y:S05]  /*6090*/  @P0 BRA `(.L_x_98) ;  /* 0x0000000000280947 */ /* 0x000fea0003800000 */
[----:B------:R-:W-:Y:S02]  /*60a0*/  UIADD3 UR4, UPT, UPT, UR48, 0x200, URZ ;  /* 0x0000020030047890 */ /* 0x000fe4000fffe0ff */
[----:B------:R-:W-:Y:S01]  /*60b0*/  UIADD3 UR6, UP0, UPT, UR52, 0x680, URZ ;  /* 0x0000068034067890 */ /* 0x000fe2000ff1e0ff */
[----:B------:R-:W-:Y:S03]  /*60c0*/  UMOV UR43, UR36 ;  /* 0x00000024002b7c82 */ /* 0x000fe60008000000 */
[----:B------:R-:W-:Y:S01]  /*60d0*/  MOV R69, UR4 ;  /* 0x0000000400457c02 */ /* 0x000fe20008000f00 */
[----:B------:R-:W-:Y:S03]  /*60e0*/  UIADD3.X UR7, UPT, UPT, URZ, UR53, URZ, UP0, !UPT ;  /* 0x00000035ff077290 */ /* 0x000fe600087fe4ff */
[----:B------:R-:W-:Y:S11]  /*60f0*/  R2UR UR40, R69 ;  /* 0x00000000452872ca */ /* 0x000ff600000e0000 */
[----:B------:R-:W-:Y:S02]  /*6100*/  @!UPT UIADD3 URZ, UPT, UPT, URZ, URZ, URZ ;  /* 0x000000fffffff290 */ /* 0x000fe4000fffe0ff */
[----:B------:R2:W-:Y:S01]  /*6110*/  UTMASTG.3D [UR40], [UR6] ;  /* 0x00000028060073b5 */ /* 0x0005e20008010000 */
[----:B------:R0:W-:Y:S01]  /*6120*/  UTMACMDFLUSH ;  /* 0x00000000000079b7 */ /* 0x0001e20000000000 */
[----:B--2---:R-:W-:Y:S04]  /*6130*/  DEPBAR.LE SB0, 0x1 ;  /* 0x000080400000791a */ /* 0x004fe80000000000 */
.L_x_98:
[----:B------:R-:W-:Y:S05]  /*6140*/  BSYNC.RECONVERGENT B0 ;  /* 0x0000000000007941 */ /* 0x000fea0003800200 */
.L_x_97:
[----:B------:R-:W-:Y:S01]  /*6150*/  BAR.SYNC.DEFER_BLOCKING 0x1, 0x80 ;  /* 0x0042000000007b1d */ /* 0x000fe20000010000 */
[----:B------:R-:W-:Y:S01]  /*6160*/  ISETP.NE.AND P1, PT, R83, RZ, PT ;  /* 0x000000ff5300720c */ /* 0x000fe20003f25270 */
[----:B------:R-:W-:Y:S01]  /*6170*/  UISETP.NE.AND UP0, UPT, UR49, URZ, UPT ;  /* 0x000000ff3100728c */ /* 0x000fe2000bf05270 */
[----:B------:R-:W-:Y:S11]  /*6180*/  LEA R2, R85, UR48, 0x3 ;  /* 0x0000003055027c11 */ /* 0x000ff6000f8e18ff */
[----:B------:R-:W-:Y:S01]  /*6190*/  @P1 SHF.L.U32 R3, R73, 0x1f, RZ ;  /* 0x0000001f49031819 */ /* 0x000fe200000006ff */
[----:B------:R-:W-:Y:S06]  /*61a0*/  BRA.U !UP0, `(.L_x_99) ;  /* 0x0000000108247547 */ /* 0x000fec000b800000 */
[----:B-1----:R-:W-:Y:S01]  /*61b0*/  IMAD.U32 R4, RZ, RZ, UR51 ;  /* 0x00000033ff047e24 */ /* 0x002fe2000f8e00ff */
[----:B------:R-:W-:Y:S01]  /*61c0*/  MOV R0, UR37 ;  /* 0x0000002500007c02 */ /* 0x000fe20008000f00 */
[----:B------:R-:W-:Y:S03]  /*61d0*/  UIADD3 UR51, UPT, UPT, UR51, 0x1, URZ ;  /* 0x0000000133337890 */ /* 0x000fe6000fffe0ff */
[----:B------:R-:W-:Y:S01]  /*61e0*/  @P1 LEA R4, R4, UR48, 0x3 ;  /* 0x0000003004041c11 */ /* 0x000fe2000f8e18ff */
[----:B------:R-:W-:Y:S04]  /*61f0*/  UISETP.NE.AND UP0, UPT, UR51, 0x4, UPT ;  /* 0x000000043300788c */ /* 0x000fe8000bf05270 */
[----:B------:R-:W-:Y:S01]  /*6200*/  @P1 VIADD R4, R4, 0x50 ;  /* 0x0000005004041836 */ /* 0x000fe20000000000 */
[----:B------:R-:W-:Y:S04]  /*6210*/  USEL UR51, UR51, URZ, UP0 ;  /* 0x000000ff33337287 */ /* 0x000fe80008000000 */
[----:B------:R-:W-:Y:S04]  /*6220*/  @P1 PRMT R0, R0, 0x654, R4 ;  /* 0x0000065400001816 */ /* 0x000fe80000000004 */
[----:B------:R2:W-:Y:S04]  /*6230*/  @P1 SYNCS.ARRIVE.TRANS64.RED.A1T0 RZ, [R0+URZ], RZ ;  /* 0x000000ff00ff19a7 */ /* 0x0005e800081004ff */
.L_x_99:
[----:B------:R-:W4:Y:S01]  /*6240*/  @P1 SYNCS.PHASECHK.TRANS64.TRYWAIT P0, [R2+URZ+0x30], R3 ;  /* 0x00003003020015a7 */ /* 0x000f2200080011ff */
[----:B------:R-:W-:Y:S01]  /*6250*/  BSSY B1, `(.L_x_100) ;  /* 0x0000016000017945 */ /* 0x000fe20003800000 */
[----:B----4-:R-:W-:Y:S03]  /*6260*/  @P1 SEL R86, RZ, 0x1, !P0 ;  /* 0x00000001ff561807 */ /* 0x010fe60004000000 */
[----:B------:R-:W-:Y:S05]  /*6270*/  @!P1 BRA `(.L_x_101) ;  /* 0x00000000004c9947 */ /* 0x000fea0003800000 */
[----:B------:R-:W-:Y:S01]  /*6280*/  ISETP.NE.AND P0, PT, R86, RZ, PT ;  /* 0x000000ff5600720c */ /* 0x000fe20003f05270 */
[----:B------:R-:W-:Y:S01]  /*6290*/  BSSY B0, `(.L_x_102) ;  /* 0x000000b000007945 */ /* 0x000fe20003800000 */
[----:B------:R-:W-:Y:S11]  /*62a0*/  ISETP.NE.AND P1, PT, R87, RZ, PT ;  /* 0x000000ff5700720c */ /* 0x000ff60003f25270 */
[----:B------:R-:W-:Y:S02]  /*62b0*/  @!UPT UIADD3 URZ, UPT, UPT, URZ, URZ, URZ ;  /* 0x000000fffffff290 */ /* 0x000fe4000fffe0ff */
[C---:B-1----:R-:W-:Y:S01]  /*62c0*/  @P1 IMAD R6, R85.reuse, 0x2000, R76 ;  /* 0x0000200055061824 */ /* 0x042fe200078e024c */
[C---:B------:R-:W-:Y:S01]  /*62d0*/  @P1 LEA R4, R85.reuse, R74, 0xd ;  /* 0x0000004a55041211 */ /* 0x040fe200078e68ff */
[C---:B------:R-:W-:Y:S02]  /*62e0*/  @P1 IMAD R5, R85.reuse, 0x2000, R75 ;  /* 0x0000200055051824 */ /* 0x040fe400078e024b */
[----:B------:R-:W-:Y:S01]  /*62f0*/  @P1 IMAD R3, R85, 0x2000, R82 ;  /* 0x0000200055031824 */ /* 0x000fe200078e0252 */
[----:B------:R-:W-:Y:S06]  /*6300*/  @P0 BRA `(.L_x_103) ;  /* 0x00000000000c0947 */ /* 0x000fec0003800000 */
[----:B--2---:R-:W-:Y:S04]  /*6310*/  SHF.L.U32 R0, R73, 0x1f, RZ ;  /* 0x0000001f49007819 */ /* 0x004fe800000006ff */
[----:B------:R-:W1:Y:S02]  /*6320*/  SYNCS.PHASECHK.TRANS64.TRYWAIT P0, [R2+URZ+0x30], R0 ;  /* 0x00003000020075a7 */ /* 0x000e6400080011ff */
[----:B-1----:R-:W-:Y:S05]  /*6330*/  @!P0 BRA `(.L_x_104) ;  /* 0x00000020008c8947 */ /* 0x002fea0003800000 */
.L_x_103:
[----:B------:R-:W-:Y:S05]  /*6340*/  BSYNC B0 ;  /* 0x0000000000007941 */ /* 0x000fea0003800000 */
.L_x_102:
[----:B------:R-:W-:Y:S02]  /*6350*/  ISETP.NE.AND P0, PT, R87, RZ, PT ;  /* 0x000000ff5700720c */ /* 0x000fe40003f05270 */
[----:B------:R-:W-:Y:S11]  /*6360*/  IADD3 R85, PT, PT, R85, 0x1, RZ ;  /* 0x0000000155557810 */ /* 0x000ff60007ffe0ff */
[----:B------:R4:W1:Y:S04]  /*6370*/  @P0 LDS.128 R40, [R6] ;  /* 0x0000000006280984 */ /* 0x0008680000000c00 */
[----:B------:R4:W1:Y:S04]  /*6380*/  @P0 LDS.128 R44, [R5+0x10] ;  /* 0x00001000052c0984 */ /* 0x0008680000000c00 */
[----:B------:R4:W1:Y:S04]  /*6390*/  @P0 LDS.128 R48, [R4+0x20] ;  /* 0x0000200004300984 */ /* 0x0008680000000c00 */
[----:B------:R4:W1:Y:S02]  /*63a0*/  @P0 LDS.128 R52, [R3+0x30] ;  /* 0x0000300003340984 */ /* 0x0008640000000c00 */
.L_x_101:
[----:B------:R-:W-:Y:S05]  /*63b0*/  BSYNC B1 ;  /* 0x0000000000017941 */ /* 0x000fea0003800000 */
.L_x_100:
[----:B-12---:R-:W-:Y:S05]  /*63c0*/  VIADD R0, R34, 0x10 ;  /* 0x0000001022007836 */ /* 0x006fea0000000000 */
[----:B------:R-:W-:Y:S04]  /*63d0*/  SHF.R.U32.HI R0, RZ, 0x15, R0 ;  /* 0x00000015ff007819 */ /* 0x000fe80000011600 */
[----:B------:R-:W-:Y:S11]  /*63e0*/  LOP3.LUT P0, RZ, R0, 0x3, R68, 0x48, !PT ;  /* 0x0000000300ff7812 */ /* 0x000ff60007804844 */
[----:B------:R-:W-:Y:S02]  /*63f0*/  @!UPT UIADD3 URZ, UPT, UPT, URZ, URZ, URZ ;  /* 0x000000fffffff290 */ /* 0x000fe4000fffe0ff */
[----:B------:R-:W-:Y:S05]  /*6400*/  @!P0 BRA `(.L_x_105) ;  /* 0x0000000000408947 */ /* 0x000fea0003800000 */
[----:B------:R-:W1:Y:S01]  /*6410*/  LDCU.64 UR8, c[0x4][0x70] ;  /* 0x01000e00ff0877ac */ /* 0x000e620008000a00 */
[----:B----4-:R-:W-:Y:S01]  /*6420*/  MOV R3, 0x0 ;  /* 0x0000000000037802 */ /* 0x010fe20000000f00 */
[----:B------:R-:W-:Y:S02]  /*6430*/  HFMA2 R12, -RZ, RZ, 0, 5.9604644775390625e-08 ;  /* 0x00000001ff0c7431 */ /* 0x000fe400000001ff */
[----:B------:R-:W-:Y:S02]  /*6440*/  IMAD.MOV.U32 R8, RZ, RZ, 0x192 ;  /* 0x00000192ff087424 */ /* 0x000fe400078e00ff */
[----:B------:R-:W-:Y:S01]  /*6450*/  IMAD.MOV.U32 R13, RZ, RZ, RZ ;  /* 0x000000ffff0d7224 */ /* 0x000fe200078e00ff */
[----:B------:R-:W2:Y:S01]  /*6460*/  LDCU.64 UR6, c[0x4][0x78] ;  /* 0x01000f00ff0677ac */ /* 0x000ea20008000a00 */
[----:B------:R-:W4:Y:S01]  /*6470*/  LDC.64 R2, c[0x4][R3] ;  /* 0x0100000003027b82 */ /* 0x000f220000000a00 */
[----:B------:R-:W5:Y:S01]  /*6480*/  LDCU.64 UR4, c[0x4][0x10] ;  /* 0x01000200ff0477ac */ /* 0x000f620008000a00 */
[----:B-1----:R-:W-:Y:S01]  /*6490*/  MOV R5, UR9 ;  /* 0x0000000900057c02 */ /* 0x002fe20008000f00 */
[----:B------:R-:W-:Y:S01]  /*64a0*/  IMAD.U32 R4, RZ, RZ, UR8 ;  /* 0x00000008ff047e24 */ /* 0x000fe2000f8e00ff */
[----:B--2---:R-:W-:Y:S01]  /*64b0*/  MOV R7, UR7 ;  /* 0x0000000700077c02 */ /* 0x004fe20008000f00 */
[----:B------:R-:W-:Y:S01]  /*64c0*/  IMAD.U32 R6, RZ, RZ, UR6 ;  /* 0x00000006ff067e24 */ /* 0x000fe2000f8e00ff */
[----:B-----5:R-:W-:Y:S01]  /*64d0*/  MOV R11, UR5 ;  /* 0x00000005000b7c02 */ /* 0x020fe20008000f00 */
[----:B------:R-:W-:Y:S02]  /*64e0*/  IMAD.U32 R10, RZ, RZ, UR4 ;  /* 0x00000004ff0a7e24 */ /* 0x000fe4000f8e00ff */
[----:B------:R-:W-:Y:S07]  /*64f0*/  LEPC R20, `(.L_x_105) ;  /* 0x000000001014794e */ /* 0x000fee0000000000 */
[----:B---34-:R-:W-:Y:S05]  /*6500*/  CALL.ABS.NOINC R2 ;  /* 0x0000000002007343 */ /* 0x018fea0003c00000 */
.L_x_105:
[----:B------:R-:W-:Y:S05]  /*6510*/  WARPSYNC.ALL ;  /* 0x0000000000007948 */ /* 0x000fea0003800000 */
[----:B------:R-:W-:Y:S01]  /*6520*/  R2UR UR4, R34 ;  /* 0x00000000220472ca */ /* 0x000fe200000e0000 */
[----:B------:R-:W-:Y:S01]  /*6530*/  BSSY.RECONVERGENT B0, `(.L_x_106) ;  /* 0x0000040000007945 */ /* 0x000fe20003800200 */
[----:B------:R-:W-:Y:S02]  /*6540*/  ISETP.NE.AND P6, PT, R83, RZ, PT ;  /* 0x000000ff5300720c */ /* 0x000fe40003fc5270 */
[----:B------:R-:W-:Y:S02]  /*6550*/  ISETP.NE.AND P0, PT, R78, RZ, PT ;  /* 0x000000ff4e00720c */ /* 0x000fe40003f05270 */
[----:B------:R-:W-:Y:S07]  /*6560*/  MOV R20, UR51 ;  /* 0x0000003300147c02 */ /* 0x000fee0008000f00 */
[----:B----4-:R-:W1:Y:S02]  /*6570*/  LDTM.x16 R4, tmem[UR4+0x10] ;  /* 0x00001004000479ee */ /* 0x010e640008240000 */
[----:B------:R-:W-:Y:S01]  /*6580*/  @P6 LEA R20, R20, UR48, 0x3 ;  /* 0x0000003014146c11 */ /* 0x000fe2000f8e18ff */
[C---:B-1----:R-:W-:Y:S01]  /*6590*/  FMUL R0, R33.reuse, R4 ;  /* 0x0000000421007220 */ /* 0x042fe20000400000 */
        /* <DEDUP_REMOVED lines=33> */
[----:B------:R-:W-:Y:S01]  /*67b0*/  FFMA R15, R35, R55, R19 ;  /* 0x00000037230f7223 */ /* 0x000fe20000000013 */
[----:B------:R-:W-:Y:S02]  /*67c0*/  MOV R16, UR37 ;  /* 0x0000002500107c02 */ /* 0x000fe40008000f00 */
[----:B------:R-:W-:Y:S02]  /*67d0*/  @P6 IADD3 R17, PT, PT, R20, 0x50, RZ ;  /* 0x0000005014116810 */ /* 0x000fe40007ffe0ff */
[----:B------:R1:W-:Y:S01]  /*67e0*/  STS.128 [R82+0x2030], R12 ;  /* 0x0020300c52007388 */ /* 0x0003e20000000c00 */
[----:B------:R-:W-:Y:S02]  /*67f0*/  LEA R0, R85, UR48, 0x3 ;  /* 0x0000003055007c11 */ /* 0x000fe4000f8e18ff */
[----:B------:R-:W-:Y:S01]  /*6800*/  @P6 PRMT R16, R16, 0x654, R17 ;  /* 0x0000065410106816 */ /* 0x000fe20000000011 */
[----:B------:R-:W-:Y:S01]  /*6810*/  @!PT LDS RZ, [RZ] ;  /* 0x00000000fffff984 */ /* 0x000fe20000000800 */
[----:B------:R-:W-:Y:S01]  /*6820*/  @!PT LDS RZ, [RZ] ;  /* 0x00000000fffff984 */ /* 0x000fe20000000800 */
[----:B------:R-:W-:Y:S01]  /*6830*/  @!PT LDS RZ, [RZ] ;  /* 0x00000000fffff984 */ /* 0x000fe20000000800 */
[----:B------:R-:W-:Y:S01]  /*6840*/  @!PT LDS RZ, [RZ] ;  /* 0x00000000fffff984 */ /* 0x000fe20000000800 */
[----:B------:R2:W-:Y:S06]  /*6850*/  MEMBAR.ALL.CTA ;  /* 0x0000000000007992 */ /* 0x0005ec0000008000 */
[----:B--2---:R-:W2:Y:S01]  /*6860*/  FENCE.VIEW.ASYNC.S ;  /* 0x00000000000073c6 */ /* 0x004ea20000000000 */
[----:B------:R-:W-:Y:S01]  /*6870*/  @P6 SHF.L.U32 R2, R73, 0x1f, RZ ;  /* 0x0000001f49026819 */ /* 0x000fe200000006ff */
[----:B--2---:R-:W-:Y:S06]  /*6880*/  BAR.SYNC.DEFER_BLOCKING 0x1, 0x80 ;  /* 0x0042000000007b1d */ /* 0x004fec0000010000 */
[----:B------:R-:W-:Y:S05]  /*6890*/  @P0 BRA `(.L_x_107) ;  /* 0x0000000000240947 */ /* 0x000fea0003800000 */
[----:B------:R-:W-:Y:S02]  /*68a0*/  UIADD3 UR8, UP0, UPT, UR52, 0x680, URZ ;  /* 0x0000068034087890 */ /* 0x000fe4000ff1e0ff */
[----:B------:R-:W-:Y:S02]  /*68b0*/  UIADD3 UR5, UPT, UPT, UR41, 0x10, URZ ;  /* 0x0000001029057890 */ /* 0x000fe4000fffe0ff */
[----:B------:R-:W-:Y:S02]  /*68c0*/  UIADD3 UR4, UPT, UPT, UR48, 0x2200, URZ ;  /* 0x0000220030047890 */ /* 0x000fe4000fffe0ff */
[----:B------:R-:W-:Y:S01]  /*68d0*/  UIADD3.X UR9, UPT, UPT, URZ, UR53, URZ, UP0, !UPT ;  /* 0x00000035ff097290 */ /* 0x000fe200087fe4ff */
[----:B------:R-:W-:Y:S01]  /*68e0*/  UMOV UR6, UR42 ;  /* 0x0000002a00067c82 */ /* 0x000fe20008000000 */
[----:B------:R-:W-:Y:S07]  /*68f0*/  UMOV UR7, UR36 ;  /* 0x0000002400077c82 */ /* 0x000fee0008000000 */
[----:B------:R2:W-:Y:S01]  /*6900*/  UTMASTG.3D [UR4], [UR8] ;  /* 0x00000004080073b5 */ /* 0x0005e20008010000 */
[----:B------:R0:W-:Y:S01]  /*6910*/  UTMACMDFLUSH ;  /* 0x00000000000079b7 */ /* 0x0001e20000000000 */
[----:B--2---:R-:W-:Y:S04]  /*6920*/  DEPBAR.LE SB0, 0x1 ;  /* 0x000080400000791a */ /* 0x004fe80000000000 */
.L_x_107:
[----:B------:R-:W-:Y:S05]  /*6930*/  BSYNC.RECONVERGENT B0 ;  /* 0x0000000000007941 */ /* 0x000fea0003800200 */
.L_x_106:
[----:B------:R-:W-:Y:S01]  /*6940*/  BAR.SYNC.DEFER_BLOCKING 0x1, 0x80 ;  /* 0x0042000000007b1d */ /* 0x000fe20000010000 */
[----:B------:R-:W-:Y:S04]  /*6950*/  UIADD3 UR40, UPT, UPT, UR51, 0x1, URZ ;  /* 0x0000000133287890 */ /* 0x000fe8000fffe0ff */
[----:B------:R-:W-:Y:S04]  /*6960*/  UISETP.NE.AND UP0, UPT, UR40, 0x4, UPT ;  /* 0x000000042800788c */ /* 0x000fe8000bf05270 */
[----:B------:R-:W-:Y:S01]  /*6970*/  USEL UR40, UR40, URZ, UP0 ;  /* 0x000000ff28287287 */ /* 0x000fe20008000000 */
[----:B------:R2:W-:Y:S01]  /*6980*/  @P6 SYNCS.ARRIVE.TRANS64.RED.A1T0 RZ, [R16+URZ], RZ ;  /* 0x000000ff10ff69a7 */ /* 0x0005e200081004ff */
[----:B------:R-:W-:Y:S01]  /*6990*/  BSSY B1, `(.L_x_108) ;  /* 0x0000017000017945 */ /* 0x000fe20003800000 */
[----:B------:R-:W4:Y:S02]  /*69a0*/  @P6 SYNCS.PHASECHK.TRANS64.TRYWAIT P0, [R0+URZ+0x30], R2 ;  /* 0x00003002000065a7 */ /* 0x000f2400080011ff */
[----:B----4-:R-:W-:Y:S01]  /*69b0*/  @P6 SEL R86, RZ, 0x1, !P0 ;  /* 0x00000001ff566807 */ /* 0x010fe20004000000 */
[----:B--2---:R-:W-:Y:S06]  /*69c0*/  @!P6 BRA `(.L_x_109) ;  /* 0x00000000004ce947 */ /* 0x004fec0003800000 */
        /* <DEDUP_REMOVED lines=9> */
[----:B------:R-:W-:Y:S04]  /*6a60*/  SHF.L.U32 R6, R73, 0x1f, RZ ;  /* 0x0000001f49067819 */ /* 0x000fe800000006ff */
[----:B------:R-:W1:Y:S02]  /*6a70*/  SYNCS.PHASECHK.TRANS64.TRYWAIT P0, [R0+URZ+0x30], R6 ;  /* 0x00003006000075a7 */ /* 0x000e6400080011ff */
[----:B-1----:R-:W-:Y:S05]  /*6a80*/  @!P0 BRA `(.L_x_112) ;  /* 0x0000001800cc8947 */ /* 0x002fea0003800000 */
.L_x_111:
[----:B------:R-:W-:Y:S05]  /*6a90*/  BSYNC B0 ;  /* 0x0000000000007941 */ /* 0x000fea0003800000 */
.L_x_110:
[----:B------:R-:W-:Y:S02]  /*6aa0*/  ISETP.NE.AND P0, PT, R87, RZ, PT ;  /* 0x000000ff5700720c */ /* 0x000fe40003f05270 */
[----:B------:R-:W-:Y:S11]  /*6ab0*/  IADD3 R85, PT, PT, R85, 0x1, RZ ;  /* 0x0000000155557810 */ /* 0x000ff60007ffe0ff */
[----:B------:R2:W4:Y:S04]  /*6ac0*/  @P0 LDS.128 R40, [R5] ;  /* 0x0000000005280984 */ /* 0x0005280000000c00 */
[----:B------:R2:W1:Y:S04]  /*6ad0*/  @P0 LDS.128 R44, [R4+0x10] ;  /* 0x00001000042c0984 */ /* 0x0004680000000c00 */
[----:B------:R2:W1:Y:S04]  /*6ae0*/  @P0 LDS.128 R48, [R3+0x20] ;  /* 0x0000200003300984 */ /* 0x0004680000000c00 */
[----:B------:R2:W1:Y:S02]  /*6af0*/  @P0 LDS.128 R52, [R2+0x30] ;  /* 0x0000300002340984 */ /* 0x0004640000000c00 */
.L_x_109:
[----:B------:R-:W-:Y:S05]  /*6b00*/  BSYNC B1 ;  /* 0x0000000000017941 */ /* 0x000fea0003800000 */
.L_x_108:
[----:B-1----:R-:W-:Y:S05]  /*6b10*/  VIADD R0, R34, 0x20 ;  /* 0x0000002022007836 */ /* 0x002fea0000000000 */
[----:B------:R-:W-:Y:S04]  /*6b20*/  SHF.R.U32.HI R0, RZ, 0x15, R0 ;  /* 0x00000015ff007819 */ /* 0x000fe80000011600 */
[----:B------:R-:W-:Y:S11]  /*6b30*/  LOP3.LUT P0, RZ, R0, 0x3, R68, 0x48, !PT ;  /* 0x0000000300ff7812 */ /* 0x000ff60007804844 */
[----:B------:R-:W-:Y:S02]  /*6b40*/  @!UPT UIADD3 URZ, UPT, UPT, URZ, URZ, URZ ;  /* 0x000000fffffff290 */ /* 0x000fe4000fffe0ff */
[----:B------:R-:W-:Y:S05]  /*6b50*/  @!P0 BRA `(.L_x_113) ;  /* 0x0000000000408947 */ /* 0x000fea0003800000 */
[----:B------:R-:W1:Y:S01]  /*6b60*/  LDCU.64 UR8, c[0x4][0x70] ;  /* 0x01000e00ff0877ac */ /* 0x000e620008000a00 */
[----:B--2---:R-:W-:Y:S01]  /*6b70*/  MOV R3, 0x0 ;  /* 0x0000000000037802 */ /* 0x004fe20000000f00 */
[----:B------:R-:W-:Y:S02]  /*6b80*/  HFMA2 R12, -RZ, RZ, 0, 5.9604644775390625e-08 ;  /* 0x00000001ff0c7431 */ /* 0x000fe400000001ff */
[----:B------:R-:W-:Y:S02]  /*6b90*/  IMAD.MOV.U32 R8, RZ, RZ, 0x192 ;  /* 0x00000192ff087424 */ /* 0x000fe400078e00ff */
[----:B------:R-:W-:Y:S01]  /*6ba0*/  IMAD.MOV.U32 R13, RZ, RZ, RZ ;  /* 0x000000ffff0d7224 */ /* 0x000fe200078e00ff */
[----:B------:R-:W2:Y:S01]  /*6bb0*/  LDCU.64 UR6, c[0x4][0x78] ;  /* 0x01000f00ff0677ac */ /* 0x000ea20008000a00 */
[----:B------:R-:W3:Y:S01]  /*6bc0*/  LDC.64 R2, c[0x4][R3] ;  /* 0x0100000003027b82 */ /* 0x000ee20000000a00 */
        /* <DEDUP_REMOVED lines=9> */
.L_x_113:
[----:B------:R-:W-:Y:S05]  /*6c60*/  WARPSYNC.ALL ;  /* 0x0000000000007948 */ /* 0x000fea0003800000 */
[----:B------:R-:W-:Y:S01]  /*6c70*/  R2UR UR4, R34 ;  /* 0x00000000220472ca */ /* 0x000fe200000e0000 */
[----:B------:R-:W-:Y:S01]  /*6c80*/  BSSY.RECONVERGENT B0, `(.L_x_114) ;  /* 0x0000040000007945 */ /* 0x000fe20003800200 */
[----:B------:R-:W-:Y:S02]  /*6c90*/  ISETP.NE.AND P6, PT, R83, RZ, PT ;  /* 0x000000ff5300720c */ /* 0x000fe40003fc5270 */
[----:B------:R-:W-:Y:S02]  /*6ca0*/  ISETP.NE.AND P0, PT, R78, RZ, PT ;  /* 0x000000ff4e00720c */ /* 0x000fe40003f05270 */
[----:B------:R-:W-:Y:S07]  /*6cb0*/  MOV R20, UR40 ;  /* 0x0000002800147c02 */ /* 0x000fee0008000f00 */
[----:B--2---:R-:W1:Y:S02]  /*6cc0*/  LDTM.x16 R4, tmem[UR4+0x20] ;  /* 0x00002004000479ee */ /* 0x004e640008240000 */
[----:B------:R-:W-:Y:S01]  /*6cd0*/  @P6 LEA R20, R20, UR48, 0x3 ;  /* 0x0000003014146c11 */ /* 0x000fe2000f8e18ff */
[C---:B-1----:R-:W-:Y:S01]  /*6ce0*/  FMUL R0, R33.reuse, R4 ;  /* 0x0000000421007220 */ /* 0x042fe20000400000 */
[C---:B------:R-:W-:Y:S01]  /*6cf0*/  FMUL R2, R33.reuse, R5 ;  /* 0x0000000521027220 */ /* 0x040fe20000400000 */
[C---:B------:R-:W-:Y:S01]  /*6d00*/  FMUL R3, R33.reuse, R6 ;  /* 0x0000000621037220 */ /* 0x040fe20000400000 */
[----:B------:R-:W-:Y:S01]  /*6d10*/  FMUL R7, R33, R7 ;  /* 0x0000000721077220 */ /* 0x000fe20000400000 */
[----:B----4-:R-:W-:Y:S01]  /*6d20*/  FFMA R36, R35, R40, R0 ;  /* 0x0000002823247223 */ /* 0x010fe20000000000 */
        /* <DEDUP_REMOVED lines=53> */
.L_x_115:
[----:B------:R-:W-:Y:S05]  /*7080*/  BSYNC.RECONVERGENT B0 ;  /* 0x0000000000007941 */ /* 0x000fea0003800200 */
.L_x_114:
        /* <DEDUP_REMOVED lines=21> */
.L_x_119:
[----:B------:R-:W-:Y:S05]  /*71e0*/  BSYNC B0 ;  /* 0x0000000000007941 */ /* 0x000fea0003800000 */
.L_x_118:
[----:B------:R-:W-:Y:S11]  /*71f0*/  ISETP.NE.AND P0, PT, R87, RZ, PT ;  /* 0x000000ff5700720c */ /* 0x000ff60003f05270 */
[----:B------:R-:W-:Y:S02]  /*7200*/  @!UPT UIADD3 URZ, UPT, UPT, URZ, URZ, URZ ;  /* 0x000000fffffff290 */ /* 0x000fe4000fffe0ff */
[----:B------:R2:W4:Y:S04]  /*7210*/  @P0 LDS.128 R40, [R4] ;  /* 0x0000000004280984 */ /* 0x0005280000000c00 */
[----:B------:R2:W1:Y:S04]  /*7220*/  @P0 LDS.128 R44, [R3+0x10] ;  /* 0x00001000032c0984 */ /* 0x0004680000000c00 */
[----:B------:R2:W1:Y:S04]  /*7230*/  @P0 LDS.128 R48, [R2+0x20] ;  /* 0x0000200002300984 */ /* 0x0004680000000c00 */
[----:B------:R2:W1:Y:S02]  /*7240*/  @P0 LDS.128 R52, [R85+0x30] ;  /* 0x0000300055340984 */ /* 0x0004640000000c00 */
.L_x_117:
[----:B------:R-:W-:Y:S05]  /*7250*/  BSYNC B1 ;  /* 0x0000000000017941 */ /* 0x000fea0003800000 */
.L_x_116:
        /* <DEDUP_REMOVED lines=21> */
.L_x_121:
[----:B------:R-:W-:Y:S01]  /*73b0*/  ISETP.NE.AND P0, PT, R78, RZ, PT ;  /* 0x000000ff4e00720c */ /* 0x000fe20003f05270 */
[----:B------:R-:W-:Y:S05]  /*73c0*/  WARPSYNC.ALL ;  /* 0x0000000000007948 */ /* 0x000fea0003800000 */
[----:B------:R-:W-:Y:S01]  /*73d0*/  R2UR UR4, R34 ;  /* 0x00000000220472ca */ /* 0x000fe200000e0000 */
[----:B------:R-:W-:Y:S01]  /*73e0*/  BSSY.RECONVERGENT B0, `(.L_x_122) ;  /* 0x000003c000007945 */ /* 0x000fe20003800200 */
[----:B------:R-:W-:Y:S11]  /*73f0*/  R2UR UR5, R84 ;  /* 0x00000000540572ca */ /* 0x000ff600000e0000 */
[----:B--2---:R-:W1:Y:S01]  /*7400*/  LDTM.x16 R4, tmem[UR4+0x30] ;  /* 0x00003004000479ee */ /* 0x004e620008240000 */
[----:B------:R-:W-:Y:S01]  /*7410*/  NOP ;  /* 0x0000000000007918 */ /* 0x000fe20000000000 */
[----:B------:R-:W-:Y:S04]  /*7420*/  UIADD3 UR5, UPT, UPT, UR5, 0xc0, URZ ;  /* 0x000000c005057890 */ /* 0x000fe8000fffe0ff */
[----:B------:R-:W-:Y:S09]  /*7430*/  UPRMT UR5, UR37, 0x654, UR5 ;  /* 0x0000065425057896 */ /* 0x000ff20008000005 */
[----:B-1----:R-:W-:Y:S01]  /*7440*/  SYNCS.ARRIVE.TRANS64.RED.A1T0 RZ, [UR5], RZ ;  /* 0x000000ffffff79a7 */ /* 0x002fe20008100405 */
[C---:B------:R-:W-:Y:S01]  /*7450*/  FMUL R0, R33.reuse, R4 ;  /* 0x0000000421007220 */ /* 0x040fe20000400000 */
        /* <DEDUP_REMOVED lines=52> */
.L_x_123:
[----:B------:R-:W-:Y:S05]  /*77a0*/  BSYNC.RECONVERGENT B0 ;  /* 0x0000000000007941 */ /* 0x000fea0003800200 */
.L_x_122:
[----:B------:R-:W-:Y:S01]  /*77b0*/  BAR.SYNC.DEFER_BLOCKING 0x1, 0x80 ;  /* 0x0042000000007b1d */ /* 0x000fe20000010000 */
[----:B------:R-:W-:Y:S01]  /*77c0*/  UISETP.NE.AND UP0, UPT, UR49, -0x4, UPT ;  /* 0xfffffffc3100788c */ /* 0x000fe2000bf05270 */
[----:B------:R-:W-:Y:S08]  /*77d0*/  IADD3 R31, PT, PT, R31, 0x1, RZ ;  /* 0x000000011f1f7810 */ /* 0x000ff00007ffe0ff */
[----:B------:R-:W-:Y:S05]  /*77e0*/  BRA.U !UP0, `(.L_x_124) ;  /* 0x0000000108287547 */ /* 0x000fea000b800000 */
[----:B------:R-:W-:Y:S01]  /*77f0*/  ISETP.NE.AND P0, PT, R83, RZ, PT ;  /* 0x000000ff5300720c */ /* 0x000fe20003f05270 */
[----:B------:R-:W-:Y:S01]  /*7800*/  IMAD.U32 R2, RZ, RZ, UR51 ;  /* 0x00000033ff027e24 */ /* 0x000fe2000f8e00ff */
[----:B------:R-:W-:Y:S01]  /*7810*/  UIADD3 UR51, UPT, UPT, UR51, 0x1, URZ ;  /* 0x0000000133337890 */ /* 0x000fe2000fffe0ff */
[----:B------:R-:W-:Y:S03]  /*7820*/  IMAD.U32 R0, RZ, RZ, UR37 ;  /* 0x00000025ff007e24 */ /* 0x000fe6000f8e00ff */
[----:B------:R-:W-:Y:S04]  /*7830*/  UISETP.NE.AND UP0, UPT, UR51, 0x4, UPT ;  /* 0x000000043300788c */ /* 0x000fe8000bf05270 */
[----:B------:R-:W-:Y:S03]  /*7840*/  USEL UR51, UR51, URZ, UP0 ;  /* 0x000000ff33337287 */ /* 0x000fe60008000000 */
[----:B------:R-:W-:Y:S05]  /*7850*/  @P0 LEA R2, R2, UR48, 0x3 ;  /* 0x0000003002020c11 */ /* 0x000fea000f8e18ff */
[----:B------:R-:W-:Y:S05]  /*7860*/  @P0 VIADD R2, R2, 0x50 ;  /* 0x0000005002020836 */ /* 0x000fea0000000000 */
[----:B------:R-:W-:Y:S04]  /*7870*/  @P0 PRMT R0, R0, 0x654, R2 ;  /* 0x0000065400000816 */ /* 0x000fe80000000002 */
[----:B------:R2:W-:Y:S03]  /*7880*/  @P0 SYNCS.ARRIVE.TRANS64.RED.A1T0 RZ, [R0+URZ], RZ ;  /* 0x000000ff00ff09a7 */ /* 0x0005e600081004ff */
.L_x_124:
[----:B------:R-:W-:Y:S01]  /*7890*/  ISETP.NE.AND P2, PT, R79, RZ, PT ;  /* 0x000000ff4f00720c */ /* 0x000fe20003f45270 */
[----:B------:R-:W-:Y:S01]  /*78a0*/  UIADD3 UR49, UPT, UPT, UR49, 0x4, URZ ;  /* 0x0000000431317890 */ /* 0x000fe2000fffe0ff */
[----:B------:R-:W-:Y:S01]  /*78b0*/  ISETP.NE.AND P0, PT, R81, 0x2, PT ;  /* 0x000000025100780c */ /* 0x000fe20003f05270 */
[----:B-1----:R-:W-:Y:S01]  /*78c0*/  IMAD.IADD R14, R29, 0x1, R62 ;  /* 0x000000011d0e7824 */ /* 0x002fe200078e023e */
[----:B------:R-:W-:Y:S01]  /*78d0*/  ISETP.NE.AND P1, PT, R31, 0x4, PT ;  /* 0x000000041f00780c */ /* 0x000fe20003f25270 */
[----:B------:R-:W-:Y:S01]  /*78e0*/  IMAD.IADD R15, R30, 0x1, R63 ;  /* 0x000000011e0f7824 */ /* 0x000fe200078e023f */
[----:B------:R-:W-:Y:S02]  /*78f0*/  SEL R2, RZ, 0x1, P0 ;  /* 0x00000001ff027807 */ /* 0x000fe40000000000 */
[----:B--2---:R-:W-:Y:S02]  /*7900*/  SEL R0, RZ, 0x1, P1 ;  /* 0x00000001ff007807 */ /* 0x004fe40000800000 */
[----:B------:R-:W-:Y:S02]  /*7910*/  LOP3.LUT R71, R71, R2, RZ, 0x3c, !PT ;  /* 0x0000000247477212 */ /* 0x000fe400078e3cff */
[----:B------:R-:W-:Y:S02]  /*7920*/  LOP3.LUT R72, R72, R0, RZ, 0x3c, !PT ;  /* 0x0000000048487212 */ /* 0x000fe400078e3cff */
[----:B------:R-:W-:Y:S02]  /*7930*/  @P2 R2UR UR36, R70 ;  /* 0x00000000462422ca */ /* 0x000fe400000e0000 */
[----:B------:R-:W-:Y:S02]  /*7940*/  SEL R81, R81, RZ, P0 ;  /* 0x000000ff51517207 */ /* 0x000fe40000000000 */
[----:B------:R-:W-:Y:S01]  /*7950*/  SEL R31, R31, RZ, P1 ;  /* 0x000000ff1f1f7207 */ /* 0x000fe20000800000 */
[----:B------:R-:W-:Y:S10]  /*7960*/  @P2 BRA `(.L_x_125) ;  /* 0xffffffd400502947 */ /* 0x000ff4000383ffff */
[----:B------:R-:W-:-:S09]  /*7970*/  UISETP.NE.AND UP0, UPT, UR50, URZ, UPT ;  /* 0x000000ff3200728c */ /* 0x000fd2000bf05270 */
[----:B------:R-:W-:Y:S05]  /*7980*/  BRA.U !UP0, `(.L_x_126) ;  /* 0x0000000108487547 */ /* 0x000fea000b800000 */
[----:B------:R-:W1:Y:S02]  /*7990*/  LDCU.64 UR4, c[0x0][0x890] ;  /* 0x00011200ff0477ac */ /* 0x000e640008000a00 */
[----:B-1----:R-:W-:-:S04]  /*79a0*/  UISETP.NE.U32.AND UP0, UPT, UR4, URZ, UPT ;  /* 0x000000ff0400728c */ /* 0x002fc8000bf05070 */
[----:B------:R-:W-:-:S09]  /*79b0*/  UISETP.NE.AND.EX UP0, UPT, UR5, URZ, UPT, UP0 ;  /* 0x000000ff0500728c */ /* 0x000fd2000bf05300 */
[----:B------:R-:W-:Y:S05]  /*79c0*/  BRA.U UP0, `(.L_x_127) ;  /* 0x00000001000c7547 */ /* 0x000fea000b800000 */
[----:B------:R-:W-:-:S13]  /*79d0*/  FSETP.NEU.AND P0, PT, R35, RZ, PT ;  /* 0x000000ff2300720b */ /* 0x000fda0003f0d000 */
[----:B------:R-:W-:Y:S05]  /*79e0*/  @!P0 EXIT ;  /* 0x000000000000894d */ /* 0x000fea0003800000 */
[----:B------:R-:W-:Y:S05]  /*79f0*/  BRA `(.L_x_126) ;  /* 0x00000000002c7947 */ /* 0x000fea0003800000 */
.L_x_127:
[----:B------:R-:W-:Y:S01]  /*7a00*/  ISETP.NE.AND P0, PT, R80, RZ, PT ;  /* 0x000000ff5000720c */ /* 0x000fe20003f05270 */
[----:B------:R-:W-:-:S12]  /*7a10*/  BSSY.RECONVERGENT B0, `(.L_x_126) ;  /* 0x0000009000007945 */ /* 0x000fd80003800200 */
[----:B------:R-:W-:Y:S05]  /*7a20*/  @P0 BRA `(.L_x_128) ;  /* 0x0000000000140947 */ /* 0x000fea0003800000 */
[----:B------:R-:W1:Y:S02]  /*7a30*/  LDCU.64 UR4, c[0x0][0x888] ;  /* 0x00011100ff0477ac */ /* 0x000e640008000a00 */
[----:B-1----:R-:W-:-:S04]  /*7a40*/  ISETP.NE.U32.AND P0, PT, RZ, UR4, PT ;  /* 0x00000004ff007c0c */ /* 0x002fc8000bf05070 */
[----:B------:R-:W-:-:S13]  /*7a50*/  ISETP.NE.AND.EX P0, PT, RZ, UR5, PT, P0 ;  /* 0x00000005ff007c0c */ /* 0x000fda000bf05300 */
[----:B------:R-:W-:Y:S05]  /*7a60*/  @!P0 EXIT ;  /* 0x000000000000894d */ /* 0x000fea0003800000 */
[----:B------:R-:W-:Y:S05]  /*7a70*/  BRA `(.L_x_129) ;  /* 0x0000000000087947 */ /* 0x000fea0003800000 */
.L_x_128:
[----:B------:R-:W-:-:S13]  /*7a80*/  FSETP.NEU.AND P0, PT, R35, RZ, PT ;  /* 0x000000ff2300720b */ /* 0x000fda0003f0d000 */
[----:B------:R-:W-:Y:S05]  /*7a90*/  @!P0 EXIT ;  /* 0x000000000000894d */ /* 0x000fea0003800000 */
.L_x_129:
[----:B------:R-:W-:Y:S05]  /*7aa0*/  BSYNC.RECONVERGENT B0 ;  /* 0x0000000000007941 */ /* 0x000fea0003800200 */
.L_x_126:
[----:B------:R-:W-:Y:S01]  /*7ab0*/  ULEA UR4, UR51, UR48, 0x3 ;  /* 0x0000003033047291 */ /* 0x000fe2000f8e18ff */
[----:B------:R-:W-:-:S04]  /*7ac0*/  DEPBAR.LE SB0, 0x0 ;  /* 0x000080000000791a */ /* 0x000fc80000000000 */
[----:B------:R-:W-:-:S04]  /*7ad0*/  UIADD3 UR4, UPT, UPT, UR4, 0x50, URZ ;  /* 0x0000005004047890 */ /* 0x000fc8000fffe0ff */
[----:B------:R-:W-:-:S09]  /*7ae0*/  UPRMT UR4, UR37, 0x654, UR4 ;  /* 0x0000065425047896 */ /* 0x000fd20008000004 */
[----:B------:R-:W-:Y:S01]  /*7af0*/  SYNCS.ARRIVE.TRANS64.RED.A1T0 RZ, [UR4], RZ ;  /* 0x000000ffffff79a7 */ /* 0x000fe20008100404 */
[----:B------:R-:W-:Y:S05]  /*7b00*/  EXIT ;  /* 0x000000000000794d */ /* 0x000fea0003800000 */
.L_x_19:
[----:B--2---:R2:W1:Y:S02]  /*7b10*/  SYNCS.PHASECHK.TRANS64.TRYWAIT P0, [R2+URZ+0xf0], R3 ;  /* 0x0000f003020075a7 */ /* 0x00446400080011ff */
[----:B-1----:R-:W-:Y:S05]  /*7b20*/  @!P0 NANOSLEEP.SYNCS 0x989680 ;  /* 0x009896800000895d */ /* 0x002fea0003900000 */
[----:B------:R-:W1:Y:S02]  /*7b30*/  @!P0 SYNCS.PHASECHK.TRANS64 P0, [R2+URZ+0xf0], R3 ;  /* 0x0000f003020085a7 */ /* 0x000e6400080010ff */
[----:B-1----:R-:W-:Y:S05]  /*7b40*/  @!P0 BRA `(.L_x_19) ;  /* 0xfffffffc00f08947 */ /* 0x002fea000383ffff */
[----:B------:R-:W-:Y:S05]  /*7b50*/  BRA `(.L_x_130) ;  /* 0xffffff9800987947 */ /* 0x000fea000383ffff */
.L_x_22:
[----:B-1----:R-:W-:-:S07]  /*7b60*/  MOV R2, UR33 ;  /* 0x0000002100027c02 */ /* 0x002fce0008000f00 */
.L_x_131:
[----:B-1----:R1:W2:Y:S02]  /*7b70*/  SYNCS.PHASECHK.TRANS64.TRYWAIT P0, [R2+URZ+0x18], R4 ;  /* 0x00001804020075a7 */ /* 0x0022a400080011ff */
[----:B--2---:R-:W-:Y:S05]  /*7b80*/  @!P0 NANOSLEEP.SYNCS 0x989680 ;  /* 0x009896800000895d */ /* 0x004fea0003900000 */
[----:B------:R-:W2:Y:S02]  /*7b90*/  @!P0 SYNCS.PHASECHK.TRANS64 P0, [R2+URZ+0x18], R4 ;  /* 0x00001804020085a7 */ /* 0x000ea400080010ff */
[----:B--2---:R-:W-:Y:S05]  /*7ba0*/  @!P0 BRA `(.L_x_131) ;  /* 0xfffffffc00f08947 */ /* 0x004fea000383ffff */
[----:B------:R-:W-:Y:S05]  /*7bb0*/  BRA `(.L_x_21) ;  /* 0xffffff9800e87947 */ /* 0x000fea000383ffff */
.L_x_28:
[----:B-1----:R-:W-:-:S07]  /*7bc0*/  MOV R2, UR33 ;  /* 0x0000002100027c02 */ /* 0x002fce0008000f00 */
.L_x_132:
[----:B-1----:R1:W2:Y:S02]  /*7bd0*/  SYNCS.PHASECHK.TRANS64.TRYWAIT P0, [R2+URZ+0x18], R4 ;  /* 0x00001804020075a7 */ /* 0x0022a400080011ff */
[----:B--2---:R-:W-:Y:S05]  /*7be0*/  @!P0 NANOSLEEP.SYNCS 0x989680 ;  /* 0x009896800000895d */ /* 0x004fea0003900000 */
[----:B------:R-:W2:Y:S02]  /*7bf0*/  @!P0 SYNCS.PHASECHK.TRANS64 P0, [R2+URZ+0x18], R4 ;  /* 0x00001804020085a7 */ /* 0x000ea400080010ff */
[----:B--2---:R-:W-:Y:S05]  /*7c00*/  @!P0 BRA `(.L_x_132) ;  /* 0xfffffffc00f08947 */ /* 0x004fea000383ffff */
[----:B------:R-:W-:Y:S05]  /*7c10*/  BRA `(.L_x_27) ;  /* 0xffffff9c00c07947 */ /* 0x000fea000383ffff */
.L_x_32:
[----:B-1----:R1:W2:Y:S02]  /*7c20*/  SYNCS.PHASECHK.TRANS64.TRYWAIT P0, [R2+URZ+0x80], R3 ;  /* 0x00008003020075a7 */ /* 0x0022a400080011ff */
[----:B--2---:R-:W-:Y:S05]  /*7c30*/  @!P0 NANOSLEEP.SYNCS 0x989680 ;  /* 0x009896800000895d */ /* 0x004fea0003900000 */
[----:B------:R-:W2:Y:S02]  /*7c40*/  @!P0 SYNCS.PHASECHK.TRANS64 P0, [R2+URZ+0x80], R3 ;  /* 0x00008003020085a7 */ /* 0x000ea400080010ff */
[----:B--2---:R-:W-:Y:S05]  /*7c50*/  @!P0 BRA `(.L_x_32) ;  /* 0xfffffffc00f08947 */ /* 0x004fea000383ffff */
[----:B------:R-:W-:Y:S05]  /*7c60*/  BRA `(.L_x_133) ;  /* 0xffffffa000787947 */ /* 0x000fea000383ffff */
.L_x_36:
[----:B----4-:R-:W-:-:S07]  /*7c70*/  MOV R0, UR5 ;  /* 0x0000000500007c02 */ /* 0x010fce0008000f00 */
.L_x_134:
[----:B-1----:R1:W2:Y:S02]  /*7c80*/  SYNCS.PHASECHK.TRANS64.TRYWAIT P0, [R0+URZ], R2 ;  /* 0x00000002000075a7 */ /* 0x0022a400080011ff */
[----:B--2---:R-:W-:Y:S05]  /*7c90*/  @!P0 NANOSLEEP.SYNCS 0x989680 ;  /* 0x009896800000895d */ /* 0x004fea0003900000 */
[----:B------:R-:W2:Y:S02]  /*7ca0*/  @!P0 SYNCS.PHASECHK.TRANS64 P0, [R0+URZ], R2 ;  /* 0x00000002000085a7 */ /* 0x000ea400080010ff */
[----:B--2---:R-:W-:Y:S05]  /*7cb0*/  @!P0 BRA `(.L_x_134) ;  /* 0xfffffffc00f08947 */ /* 0x004fea000383ffff */
[----:B------:R-:W-:Y:S05]  /*7cc0*/  BRA `(.L_x_135) ;  /* 0xffffffa400e87947 */ /* 0x000fea000383ffff */
.L_x_37:
[----:B----4-:R-:W-:-:S07]  /*7cd0*/  MOV R0, UR5 ;  /* 0x0000000500007c02 */ /* 0x010fce0008000f00 */
.L_x_136:
[----:B-1----:R1:W2:Y:S02]  /*7ce0*/  SYNCS.PHASECHK.TRANS64.TRYWAIT P0, [R0+URZ], R2 ;  /* 0x00000002000075a7 */ /* 0x0022a400080011ff */
[----:B--2---:R-:W-:Y:S05]  /*7cf0*/  @!P0 NANOSLEEP.SYNCS 0x989680 ;  /* 0x009896800000895d */ /* 0x004fea0003900000 */
[----:B------:R-:W2:Y:S02]  /*7d00*/  @!P0 SYNCS.PHASECHK.TRANS64 P0, [R0+URZ], R2 ;  /* 0x00000002000085a7 */ /* 0x000ea400080010ff */
[----:B--2---:R-:W-:Y:S05]  /*7d10*/  @!P0 BRA `(.L_x_136) ;  /* 0xfffffffc00f08947 */ /* 0x004fea000383ffff */
[----:B------:R-:W-:Y:S05]  /*7d20*/  BRA `(.L_x_137) ;  /* 0xffffffa400f47947 */ /* 0x000fea000383ffff */
.L_x_40:
[----:B-1----:R1:W2:Y:S02]  /*7d30*/  SYNCS.PHASECHK.TRANS64.TRYWAIT P0, [R0+URZ+0xe0], R4 ;  /* 0x0000e004000075a7 */ /* 0x0022a400080011ff */
[----:B--2---:R-:W-:Y:S05]  /*7d40*/  @!P0 NANOSLEEP.SYNCS 0x989680 ;  /* 0x009896800000895d */ /* 0x004fea0003900000 */
[----:B------:R-:W2:Y:S02]  /*7d50*/  @!P0 SYNCS.PHASECHK.TRANS64 P0, [R0+URZ+0xe0], R4 ;  /* 0x0000e004000085a7 */ /* 0x000ea400080010ff */
[----:B--2---:R-:W-:Y:S05]  /*7d60*/  @!P0 BRA `(.L_x_40) ;  /* 0xfffffffc00f08947 */ /* 0x004fea000383ffff */
[----:B------:R-:W-:Y:S05]  /*7d70*/  BRA `(.L_x_138) ;  /* 0xffffffa800507947 */ /* 0x000fea000383ffff */
.L_x_41:
[----:B------:R-:W-:-:S07]  /*7d80*/  MOV R0, UR5 ;  /* 0x0000000500007c02 */ /* 0x000fce0008000f00 */
.L_x_139:
[----:B-1----:R1:W2:Y:S02]  /*7d90*/  SYNCS.PHASECHK.TRANS64.TRYWAIT P0, [R0+URZ+0x90], R5 ;  /* 0x00009005000075a7 */ /* 0x0022a400080011ff */
[----:B--2---:R-:W-:Y:S05]  /*7da0*/  @!P0 NANOSLEEP.SYNCS 0x989680 ;  /* 0x009896800000895d */ /* 0x004fea0003900000 */
[----:B------:R-:W2:Y:S02]  /*7db0*/  @!P0 SYNCS.PHASECHK.TRANS64 P0, [R0+URZ+0x90], R5 ;  /* 0x00009005000085a7 */ /* 0x000ea400080010ff */
[----:B--2---:R-:W-:Y:S05]  /*7dc0*/  @!P0 BRA `(.L_x_139) ;  /* 0xfffffffc00f08947 */ /* 0x004fea000383ffff */
[----:B------:R-:W-:Y:S05]  /*7dd0*/  BRA `(.L_x_140) ;  /* 0xffffffa800607947 */ /* 0x000fea000383ffff */
.L_x_42:
[----:B-1----:R1:W2:Y:S02]  /*7de0*/  SYNCS.PHASECHK.TRANS64.TRYWAIT P1, [R0+URZ+0x80], R4 ;  /* 0x00008004000075a7 */ /* 0x0022a400080211ff */
[----:B--2---:R-:W-:Y:S05]  /*7df0*/  @!P1 NANOSLEEP.SYNCS 0x989680 ;  /* 0x009896800000995d */ /* 0x004fea0003900000 */
[----:B------:R-:W2:Y:S02]  /*7e00*/  @!P1 SYNCS.PHASECHK.TRANS64 P1, [R0+URZ+0x80], R4 ;  /* 0x00008004000095a7 */ /* 0x000ea400080210ff */
[----:B--2---:R-:W-:Y:S05]  /*7e10*/  @!P1 BRA `(.L_x_42) ;  /* 0xfffffffc00f09947 */ /* 0x004fea000383ffff */
[----:B------:R-:W-:Y:S05]  /*7e20*/  BRA `(.L_x_141) ;  /* 0xffffffa800907947 */ /* 0x000fea000383ffff */
.L_x_45:
[----:B------:R-:W-:-:S07]  /*7e30*/  MOV R0, UR5 ;  /* 0x0000000500007c02 */ /* 0x000fce0008000f00 */
.L_x_142:
[----:B-1----:R1:W2:Y:S02]  /*7e40*/  SYNCS.PHASECHK.TRANS64.TRYWAIT P0, [R0+URZ+0x90], R2 ;  /* 0x00009002000075a7 */ /* 0x0022a400080011ff */
[----:B--2---:R-:W-:Y:S05]  /*7e50*/  @!P0 NANOSLEEP.SYNCS 0x989680 ;  /* 0x009896800000895d */ /* 0x004fea0003900000 */
[----:B------:R-:W2:Y:S02]  /*7e60*/  @!P0 SYNCS.PHASECHK.TRANS64 P0, [R0+URZ+0x90], R2 ;  /* 0x00009002000085a7 */ /* 0x000ea400080010ff */
[----:B--2---:R-:W-:Y:S05]  /*7e70*/  @!P0 BRA `(.L_x_142) ;  /* 0xfffffffc00f08947 */ /* 0x004fea000383ffff */
[----:B------:R-:W-:Y:S05]  /*7e80*/  BRA `(.L_x_44) ;  /* 0xffffffa800e47947 */ /* 0x000fea000383ffff */
.L_x_52:
[----:B-1----:R1:W2:Y:S02]  /*7e90*/  SYNCS.PHASECHK.TRANS64.TRYWAIT P1, [R0+URZ+0x80], R2 ;  /* 0x00008002000075a7 */ /* 0x0022a400080211ff */
[----:B--2---:R-:W-:Y:S05]  /*7ea0*/  @!P1 NANOSLEEP.SYNCS 0x989680 ;  /* 0x009896800000995d */ /* 0x004fea0003900000 */
[----:B------:R-:W2:Y:S02]  /*7eb0*/  @!P1 SYNCS.PHASECHK.TRANS64 P1, [R0+URZ+0x80], R2 ;  /* 0x00008002000095a7 */ /* 0x000ea400080210ff */
[----:B--2---:R-:W-:Y:S05]  /*7ec0*/  @!P1 BRA `(.L_x_52) ;  /* 0xfffffffc00f09947 */ /* 0x004fea000383ffff */
[----:B------:R-:W-:Y:S05]  /*7ed0*/  BRA `(.L_x_143) ;  /* 0xffffffb000747947 */ /* 0x000fea000383ffff */
.L_x_53:
[----:B------:R-:W-:-:S07]  /*7ee0*/  MOV R2, UR6 ;  /* 0x0000000600027c02 */ /* 0x000fce0008000f00 */
.L_x_144:
[----:B-1----:R1:W2:Y:S02]  /*7ef0*/  SYNCS.PHASECHK.TRANS64.TRYWAIT P0, [R2+URZ+0xc0], R0 ;  /* 0x0000c000020075a7 */ /* 0x0022a400080011ff */
[----:B--2---:R-:W-:Y:S05]  /*7f00*/  @!P0 NANOSLEEP.SYNCS 0x989680 ;  /* 0x009896800000895d */ /* 0x004fea0003900000 */
[----:B------:R-:W2:Y:S02]  /*7f10*/  @!P0 SYNCS.PHASECHK.TRANS64 P0, [R2+URZ+0xc0], R0 ;  /* 0x0000c000020085a7 */ /* 0x000ea400080010ff */
[----:B--2---:R-:W-:Y:S05]  /*7f20*/  @!P0 BRA `(.L_x_144) ;  /* 0xfffffffc00f08947 */ /* 0x004fea000383ffff */
[----:B------:R-:W-:Y:S05]  /*7f30*/  BRA `(.L_x_145) ;  /* 0xffffffb000ac7947 */ /* 0x000fea000383ffff */
.L_x_56:
[----:B------:R-:W-:Y:S07]  /*7f40*/  MOV R0, UR11 ;  /* 0x0000000b00007c02 */ /* 0x000fee0008000f00 */
.L_x_146:
[----:B-1----:R1:W2:Y:S02]  /*7f50*/  SYNCS.PHASECHK.TRANS64.TRYWAIT P0, [R0+URZ], R2 ;  /* 0x00000002000075a7 */ /* 0x0022a400080011ff */
[----:B--2---:R-:W-:Y:S05]  /*7f60*/  @!P0 NANOSLEEP.SYNCS 0x989680 ;  /* 0x009896800000895d */ /* 0x004fea0003900000 */
[----:B------:R-:W2:Y:S02]  /*7f70*/  @!P0 SYNCS.PHASECHK.TRANS64 P0, [R0+URZ], R2 ;  /* 0x00000002000085a7 */ /* 0x000ea400080010ff */
[----:B--2---:R-:W-:Y:S05]  /*7f80*/  @!P0 BRA `(.L_x_146) ;  /* 0xfffffffc00f08947 */ /* 0x004fea000383ffff */
[----:B------:R-:W-:Y:S05]  /*7f90*/  BRA `(.L_x_55) ;  /* 0xffffffb000c87947 */ /* 0x000fea000383ffff */
.L_x_59:
[----:B------:R-:W-:-:S07]  /*7fa0*/  MOV R0, UR6 ;  /* 0x0000000600007c02 */ /* 0x000fce0008000f00 */
.L_x_147:
[----:B--2---:R2:W4:Y:S02]  /*7fb0*/  SYNCS.PHASECHK.TRANS64.TRYWAIT P0, [R0+URZ], R2 ;  /* 0x00000002000075a7 */ /* 0x00452400080011ff */
[----:B----4-:R-:W-:Y:S05]  /*7fc0*/  @!P0 NANOSLEEP.SYNCS 0x989680 ;  /* 0x009896800000895d */ /* 0x010fea0003900000 */
[----:B------:R-:W4:Y:S02]  /*7fd0*/  @!P0 SYNCS.PHASECHK.TRANS64 P0, [R0+URZ], R2 ;  /* 0x00000002000085a7 */ /* 0x000f2400080010ff */
[----:B----4-:R-:W-:Y:S05]  /*7fe0*/  @!P0 BRA `(.L_x_147) ;  /* 0xfffffffc00f08947 */ /* 0x010fea000383ffff */
[----:B------:R-:W-:Y:S05]  /*7ff0*/  BRA `(.L_x_148) ;  /* 0xffffffb400f47947 */ /* 0x000fea000383ffff */
.L_x_60:
[----:B------:R-:W-:-:S07]  /*8000*/  MOV R0, UR6 ;  /* 0x0000000600007c02 */ /* 0x000fce0008000f00 */
.L_x_149:
[----:B-1----:R1:W2:Y:S02]  /*8010*/  SYNCS.PHASECHK.TRANS64.TRYWAIT P0, [R0+URZ], R3 ;  /* 0x00000003000075a7 */ /* 0x0022a400080011ff */
[----:B--2---:R-:W-:Y:S05]  /*8020*/  @!P0 NANOSLEEP.SYNCS 0x989680 ;  /* 0x009896800000895d */ /* 0x004fea0003900000 */
[----:B------:R-:W2:Y:S02]  /*8030*/  @!P0 SYNCS.PHASECHK.TRANS64 P0, [R0+URZ], R3 ;  /* 0x00000003000085a7 */ /* 0x000ea400080010ff */
[----:B--2---:R-:W-:Y:S05]  /*8040*/  @!P0 BRA `(.L_x_149) ;  /* 0xfffffffc00f08947 */ /* 0x004fea000383ffff */
[----:B------:R-:W-:Y:S05]  /*8050*/  BRA `(.L_x_150) ;  /* 0xffffffb800007947 */ /* 0x000fea000383ffff */
.L_x_61:
[----:B------:R-:W-:-:S07]  /*8060*/  MOV R0, UR6 ;  /* 0x0000000600007c02 */ /* 0x000fce0008000f00 */
.L_x_151:
[----:B-1----:R1:W2:Y:S02]  /*8070*/  SYNCS.PHASECHK.TRANS64.TRYWAIT P0, [R0+URZ], R3 ;  /* 0x00000003000075a7 */ /* 0x0022a400080011ff */
[----:B--2---:R-:W-:Y:S05]  /*8080*/  @!P0 NANOSLEEP.SYNCS 0x989680 ;  /* 0x009896800000895d */ /* 0x004fea0003900000 */
[----:B------:R-:W2:Y:S02]  /*8090*/  @!P0 SYNCS.PHASECHK.TRANS64 P0, [R0+URZ], R3 ;  /* 0x00000003000085a7 */ /* 0x000ea400080010ff */
[----:B--2---:R-:W-:Y:S05]  /*80a0*/  @!P0 BRA `(.L_x_151) ;  /* 0xfffffffc00f08947 */ /* 0x004fea000383ffff */
[----:B------:R-:W-:Y:S05]  /*80b0*/  BRA `(.L_x_152) ;  /* 0xffffffb8000c7947 */ /* 0x000fea000383ffff */
.L_x_62:
[----:B-1----:R-:W-:-:S07]  /*80c0*/  MOV R0, UR7 ;  /* 0x0000000700007c02 */ /* 0x002fce0008000f00 */
.L_x_153:
[----:B-1----:R1:W2:Y:S02]  /*80d0*/  SYNCS.PHASECHK.TRANS64.TRYWAIT P0, [R0+URZ], R2 ;  /* 0x00000002000075a7 */ /* 0x0022a400080011ff */
[----:B--2---:R-:W-:Y:S05]  /*80e0*/  @!P0 NANOSLEEP.SYNCS 0x989680 ;  /* 0x009896800000895d */ /* 0x004fea0003900000 */
[----:B------:R-:W2:Y:S02]  /*80f0*/  @!P0 SYNCS.PHASECHK.TRANS64 P0, [R0+URZ], R2 ;  /* 0x00000002000085a7 */ /* 0x000ea400080010ff */
[----:B--2---:R-:W-:Y:S05]  /*8100*/  @!P0 BRA `(.L_x_153) ;  /* 0xfffffffc00f08947 */ /* 0x004fea000383ffff */
[----:B------:R-:W-:Y:S05]  /*8110*/  BRA `(.L_x_154) ;  /* 0xffffffb800187947 */ /* 0x000fea000383ffff */
.L_x_67:
[----:B--2---:R2:W3:Y:S02]  /*8120*/  SYNCS.PHASECHK.TRANS64.TRYWAIT P0, [R0+URZ+0x80], R2 ;  /* 0x00008002000075a7 */ /* 0x0044e400080011ff */
[----:B---3--:R-:W-:Y:S05]  /*8130*/  @!P0 NANOSLEEP.SYNCS 0x989680 ;  /* 0x009896800000895d */ /* 0x008fea0003900000 */
[----:B------:R-:W3:Y:S02]  /*8140*/  @!P0 SYNCS.PHASECHK.TRANS64 P0, [R0+URZ+0x80], R2 ;  /* 0x00008002000085a7 */ /* 0x000ee400080010ff */
[----:B---3--:R-:W-:Y:S05]  /*8150*/  @!P0 BRA `(.L_x_67) ;  /* 0xfffffffc00f08947 */ /* 0x008fea000383ffff */
[----:B------:R-:W-:Y:S05]  /*8160*/  BRA `(.L_x_155) ;  /* 0xffffffbc00207947 */ /* 0x000fea000383ffff */
.L_x_70:
[----:B------:R-:W-:Y:S07]  /*8170*/  MOV R0, UR7 ;  /* 0x0000000700007c02 */ /* 0x000fee0008000f00 */
.L_x_156:
[----:B--2---:R2:W3:Y:S02]  /*8180*/  SYNCS.PHASECHK.TRANS64.TRYWAIT P0, [R0+URZ+0x78], R2 ;  /* 0x00007802000075a7 */ /* 0x0044e400080011ff */
[----:B---3--:R-:W-:Y:S05]  /*8190*/  @!P0 NANOSLEEP.SYNCS 0x989680 ;  /* 0x009896800000895d */ /* 0x008fea0003900000 */
[----:B------:R-:W3:Y:S02]  /*81a0*/  @!P0 SYNCS.PHASECHK.TRANS64 P0, [R0+URZ+0x78], R2 ;  /* 0x00007802000085a7 */ /* 0x000ee400080010ff */
[----:B---3--:R-:W-:Y:S05]  /*81b0*/  @!P0 BRA `(.L_x_156) ;  /* 0xfffffffc00f08947 */ /* 0x008fea000383ffff */
[----:B------:R-:W-:Y:S05]  /*81c0*/  BRA `(.L_x_69) ;  /* 0xffffffc000007947 */ /* 0x000fea000383ffff */
.L_x_73:
[----:B------:R-:W-:Y:S07]  /*81d0*/  MOV R0, UR7 ;  /* 0x0000000700007c02 */ /* 0x000fee0008000f00 */
.L_x_157:
[----:B-1----:R1:W2:Y:S02]  /*81e0*/  SYNCS.PHASECHK.TRANS64.TRYWAIT P0, [R0+URZ+0x50], R14 ;  /* 0x0000500e000075a7 */ /* 0x0022a400080011ff */
[----:B--2---:R-:W-:Y:S05]  /*81f0*/  @!P0 NANOSLEEP.SYNCS 0x989680 ;  /* 0x009896800000895d */ /* 0x004fea0003900000 */
[----:B------:R-:W2:Y:S02]  /*8200*/  @!P0 SYNCS.PHASECHK.TRANS64 P0, [R0+URZ+0x50], R14 ;  /* 0x0000500e000085a7 */ /* 0x000ea400080010ff */
[----:B--2---:R-:W-:Y:S05]  /*8210*/  @!P0 BRA `(.L_x_157) ;  /* 0xfffffffc00f08947 */ /* 0x004fea000383ffff */
[----:B------:R-:W-:Y:S05]  /*8220*/  BRA `(.L_x_158) ;  /* 0xffffffc000787947 */ /* 0x000fea000383ffff */
.L_x_74:
[----:B------:R-:W-:Y:S07]  /*8230*/  MOV R0, UR7 ;  /* 0x0000000700007c02 */ /* 0x000fee0008000f00 */
.L_x_159:
[----:B-1----:R1:W2:Y:S02]  /*8240*/  SYNCS.PHASECHK.TRANS64.TRYWAIT P0, [R0+URZ+0x58], R14 ;  /* 0x0000580e000075a7 */ /* 0x0022a400080011ff */
[----:B--2---:R-:W-:Y:S05]  /*8250*/  @!P0 NANOSLEEP.SYNCS 0x989680 ;  /* 0x009896800000895d */ /* 0x004fea0003900000 */
[----:B------:R-:W2:Y:S02]  /*8260*/  @!P0 SYNCS.PHASECHK.TRANS64 P0, [R0+URZ+0x58], R14 ;  /* 0x0000580e000085a7 */ /* 0x000ea400080010ff */
[----:B--2---:R-:W-:Y:S05]  /*8270*/  @!P0 BRA `(.L_x_159) ;  /* 0xfffffffc00f08947 */ /* 0x004fea000383ffff */
[----:B------:R-:W-:Y:S05]  /*8280*/  BRA `(.L_x_160) ;  /* 0xffffffc000b07947 */ /* 0x000fea000383ffff */
.L_x_75:
[----:B------:R-:W-:Y:S07]  /*8290*/  MOV R0, UR7 ;  /* 0x0000000700007c02 */ /* 0x000fee0008000f00 */
.L_x_161:
[----:B-1----:R1:W2:Y:S02]  /*82a0*/  SYNCS.PHASECHK.TRANS64.TRYWAIT P0, [R0+URZ+0x60], R14 ;  /* 0x0000600e000075a7 */ /* 0x0022a400080011ff */
[----:B--2---:R-:W-:Y:S05]  /*82b0*/  @!P0 NANOSLEEP.SYNCS 0x989680 ;  /* 0x009896800000895d */ /* 0x004fea0003900000 */
[----:B------:R-:W2:Y:S02]  /*82c0*/  @!P0 SYNCS.PHASECHK.TRANS64 P0, [R0+URZ+0x60], R14 ;  /* 0x0000600e000085a7 */ /* 0x000ea400080010ff */
[----:B--2---:R-:W-:Y:S05]  /*82d0*/  @!P0 BRA `(.L_x_161) ;  /* 0xfffffffc00f08947 */ /* 0x004fea000383ffff */
[----:B------:R-:W-:Y:S05]  /*82e0*/  BRA `(.L_x_162) ;  /* 0xffffffc000f47947 */ /* 0x000fea000383ffff */
.L_x_76:
[----:B------:R-:W-:Y:S07]  /*82f0*/  MOV R0, UR7 ;  /* 0x0000000700007c02 */ /* 0x000fee0008000f00 */
.L_x_163:
[----:B-1----:R1:W2:Y:S02]  /*8300*/  SYNCS.PHASECHK.TRANS64.TRYWAIT P0, [R0+URZ+0x68], R14 ;  /* 0x0000680e000075a7 */ /* 0x0022a400080011ff */
[----:B--2---:R-:W-:Y:S05]  /*8310*/  @!P0 NANOSLEEP.SYNCS 0x989680 ;  /* 0x009896800000895d */ /* 0x004fea0003900000 */
[----:B------:R-:W2:Y:S02]  /*8320*/  @!P0 SYNCS.PHASECHK.TRANS64 P0, [R0+URZ+0x68], R14 ;  /* 0x0000680e000085a7 */ /* 0x000ea400080010ff */
[----:B--2---:R-:W-:Y:S05]  /*8330*/  @!P0 BRA `(.L_x_163) ;  /* 0xfffffffc00f08947 */ /* 0x004fea000383ffff */
[----:B------:R-:W-:Y:S05]  /*8340*/  BRA `(.L_x_164) ;  /* 0xffffffc400787947 */ /* 0x000fea000383ffff */
.L_x_78:
[----:B------:R-:W-:-:S07]  /*8350*/  MOV R0, UR7 ;  /* 0x0000000700007c02 */ /* 0x000fce0008000f00 */
.L_x_165:
[----:B-1----:R1:W3:Y:S02]  /*8360*/  SYNCS.PHASECHK.TRANS64.TRYWAIT P0, [R0+URZ+0x50], R2 ;  /* 0x00005002000075a7 */ /* 0x0022e400080011ff */
[----:B---3--:R-:W-:Y:S05]  /*8370*/  @!P0 NANOSLEEP.SYNCS 0x989680 ;  /* 0x009896800000895d */ /* 0x008fea0003900000 */
[----:B------:R-:W3:Y:S02]  /*8380*/  @!P0 SYNCS.PHASECHK.TRANS64 P0, [R0+URZ+0x50], R2 ;  /* 0x00005002000085a7 */ /* 0x000ee400080010ff */
[----:B---3--:R-:W-:Y:S05]  /*8390*/  @!P0 BRA `(.L_x_165) ;  /* 0xfffffffc00f08947 */ /* 0x008fea000383ffff */
[----:B------:R-:W-:Y:S05]  /*83a0*/  BRA `(.L_x_166) ;  /* 0xffffffc400e87947 */ /* 0x000fea000383ffff */
.L_x_79:
[----:B-1----:R-:W-:-:S07]  /*83b0*/  MOV R0, UR7 ;  /* 0x0000000700007c02 */ /* 0x002fce0008000f00 */
.L_x_167:
[----:B-1----:R1:W3:Y:S02]  /*83c0*/  SYNCS.PHASECHK.TRANS64.TRYWAIT P0, [R0+URZ+0x58], R2 ;  /* 0x00005802000075a7 */ /* 0x0022e400080011ff */
[----:B---3--:R-:W-:Y:S05]  /*83d0*/  @!P0 NANOSLEEP.SYNCS 0x989680 ;  /* 0x009896800000895d */ /* 0x008fea0003900000 */
[----:B------:R-:W3:Y:S02]  /*83e0*/  @!P0 SYNCS.PHASECHK.TRANS64 P0, [R0+URZ+0x58], R2 ;  /* 0x00005802000085a7 */ /* 0x000ee400080010ff */
[----:B---3--:R-:W-:Y:S05]  /*83f0*/  @!P0 BRA `(.L_x_167) ;  /* 0xfffffffc00f08947 */ /* 0x008fea000383ffff */
[----:B------:R-:W-:Y:S05]  /*8400*/  BRA `(.L_x_168) ;  /* 0xffffffc400d87947 */ /* 0x000fea000383ffff */
.L_x_80:
[----:B-1----:R-:W-:-:S07]  /*8410*/  MOV R0, UR7 ;  /* 0x0000000700007c02 */ /* 0x002fce0008000f00 */
.L_x_169:
[----:B-1----:R1:W3:Y:S02]  /*8420*/  SYNCS.PHASECHK.TRANS64.TRYWAIT P0, [R0+URZ+0x60], R2 ;  /* 0x00006002000075a7 */ /* 0x0022e400080011ff */
[----:B---3--:R-:W-:Y:S05]  /*8430*/  @!P0 NANOSLEEP.SYNCS 0x989680 ;  /* 0x009896800000895d */ /* 0x008fea0003900000 */
[----:B------:R-:W3:Y:S02]  /*8440*/  @!P0 SYNCS.PHASECHK.TRANS64 P0, [R0+URZ+0x60], R2 ;  /* 0x00006002000085a7 */ /* 0x000ee400080010ff */
[----:B---3--:R-:W-:Y:S05]  /*8450*/  @!P0 BRA `(.L_x_169) ;  /* 0xfffffffc00f08947 */ /* 0x008fea000383ffff */
[----:B------:R-:W-:Y:S05]  /*8460*/  BRA `(.L_x_170) ;  /* 0xffffffc400c87947 */ /* 0x000fea000383ffff */
.L_x_82:
[----:B--2---:R2:W4:Y:S02]  /*8470*/  SYNCS.PHASECHK.TRANS64.TRYWAIT P0, [R0+URZ+0x80], R2 ;  /* 0x00008002000075a7 */ /* 0x00452400080011ff */
[----:B----4-:R-:W-:Y:S05]  /*8480*/  @!P0 NANOSLEEP.SYNCS 0x989680 ;  /* 0x009896800000895d */ /* 0x010fea0003900000 */
[----:B------:R-:W4:Y:S02]  /*8490*/  @!P0 SYNCS.PHASECHK.TRANS64 P0, [R0+URZ+0x80], R2 ;  /* 0x00008002000085a7 */ /* 0x000f2400080010ff */
[----:B----4-:R-:W-:Y:S05]  /*84a0*/  @!P0 BRA `(.L_x_82) ;  /* 0xfffffffc00f08947 */ /* 0x010fea000383ffff */
[----:B------:R-:W-:Y:S05]  /*84b0*/  BRA `(.L_x_171) ;  /* 0xffffffc800907947 */ /* 0x000fea000383ffff */
.L_x_93:
[----:B-1----:R-:W-:Y:S04]  /*84c0*/  MOV R2, UR48 ;  /* 0x0000003000027c02 */ /* 0x002fe80008000f00 */
[----:B------:R1:W3:Y:S03]  /*84d0*/  SYNCS.PHASECHK.TRANS64.TRYWAIT P1, [R2+URZ+0x30], R3 ;  /* 0x00003003020075a7 */ /* 0x0002e600080211ff */
[----:B---3--:R-:W-:Y:S05]  /*84e0*/  @!P1 NANOSLEEP.SYNCS 0x989680 ;  /* 0x009896800000995d */ /* 0x008fea0003900000 */
[----:B------:R-:W3:Y:S02]  /*84f0*/  @!P1 SYNCS.PHASECHK.TRANS64 P1, [R2+URZ+0x30], R3 ;  /* 0x00003003020095a7 */ /* 0x000ee400080210ff */
[----:B---3--:R-:W-:Y:S05]  /*8500*/  @!P1 BRA `(.L_x_93) ;  /* 0xfffffffc00ec9947 */ /* 0x008fea000383ffff */
[----:B------:R-:W-:Y:S05]  /*8510*/  BRA `(.L_x_92) ;  /* 0xffffffd4009c7947 */ /* 0x000fea000383ffff */
.L_x_95:
[----:B-1----:R1:W4:Y:S02]  /*8520*/  SYNCS.PHASECHK.TRANS64.TRYWAIT P0, [R84+URZ+0xa0], R0 ;  /* 0x0000a000540075a7 */ /* 0x00232400080011ff */
[----:B----4-:R-:W-:Y:S05]  /*8530*/  @!P0 NANOSLEEP.SYNCS 0x989680 ;  /* 0x009896800000895d */ /* 0x010fea0003900000 */
[----:B------:R-:W4:Y:S02]  /*8540*/  @!P0 SYNCS.PHASECHK.TRANS64 P0, [R84+URZ+0xa0], R0 ;  /* 0x0000a000540085a7 */ /* 0x000f2400080010ff */
[----:B----4-:R-:W-:Y:S05]  /*8550*/  @!P0 BRA `(.L_x_95) ;  /* 0xfffffffc00f08947 */ /* 0x010fea000383ffff */
[----:B------:R-:W-:Y:S05]  /*8560*/  BRA `(.L_x_94) ;  /* 0xffffffd400c47947 */ /* 0x000fea000383ffff */
.L_x_104:
[----:B-1----:R1:W2:Y:S02]  /*8570*/  SYNCS.PHASECHK.TRANS64.TRYWAIT P0, [R2+URZ+0x30], R0 ;  /* 0x00003000020075a7 */ /* 0x0022a400080011ff */
[----:B--2---:R-:W-:Y:S05]  /*8580*/  @!P0 NANOSLEEP.SYNCS 0x989680 ;  /* 0x009896800000895d */ /* 0x004fea0003900000 */
[----:B------:R-:W2:Y:S02]  /*8590*/  @!P0 SYNCS.PHASECHK.TRANS64 P0, [R2+URZ+0x30], R0 ;  /* 0x00003000020085a7 */ /* 0x000ea400080010ff */
[----:B--2---:R-:W-:Y:S05]  /*85a0*/  @!P0 BRA `(.L_x_104) ;  /* 0xfffffffc00f08947 */ /* 0x004fea000383ffff */
[----:B------:R-:W-:Y:S05]  /*85b0*/  BRA `(.L_x_103) ;  /* 0xffffffdc00607947 */ /* 0x000fea000383ffff */
.L_x_112:
[----:B-1----:R1:W2:Y:S02]  /*85c0*/  SYNCS.PHASECHK.TRANS64.TRYWAIT P0, [R0+URZ+0x30], R6 ;  /* 0x00003006000075a7 */ /* 0x0022a400080011ff */
[----:B--2---:R-:W-:Y:S05]  /*85d0*/  @!P0 NANOSLEEP.SYNCS 0x989680 ;  /* 0x009896800000895d */ /* 0x004fea0003900000 */
[----:B------:R-:W2:Y:S02]  /*85e0*/  @!P0 SYNCS.PHASECHK.TRANS64 P0, [R0+URZ+0x30], R6 ;  /* 0x00003006000085a7 */ /* 0x000ea400080010ff */
[----:B--2---:R-:W-:Y:S05]  /*85f0*/  @!P0 BRA `(.L_x_112) ;  /* 0xfffffffc00f08947 */ /* 0x004fea000383ffff */
[----:B------:R-:W-:Y:S05]  /*8600*/  BRA `(.L_x_111) ;  /* 0xffffffe400207947 */ /* 0x000fea000383ffff */
.L_x_120:
[----:B-1----:R1:W2:Y:S02]  /*8610*/  SYNCS.PHASECHK.TRANS64.TRYWAIT P0, [R0+URZ+0x30], R5 ;  /* 0x00003005000075a7 */ /* 0x0022a400080011ff */
[----:B--2---:R-:W-:Y:S05]  /*8620*/  @!P0 NANOSLEEP.SYNCS 0x989680 ;  /* 0x009896800000895d */ /* 0x004fea0003900000 */
[----:B------:R-:W2:Y:S02]  /*8630*/  @!P0 SYNCS.PHASECHK.TRANS64 P0, [R0+URZ+0x30], R5 ;  /* 0x00003005000085a7 */ /* 0x000ea400080010ff */
[----:B--2---:R-:W-:Y:S05]  /*8640*/  @!P0 BRA `(.L_x_120) ;  /* 0xfffffffc00f08947 */ /* 0x004fea000383ffff */
[----:B------:R-:W-:Y:S05]  /*8650*/  BRA `(.L_x_119) ;  /* 0xffffffe800e07947 */ /* 0x000fea000383ffff */
        .weak           $__internal_0_$__cuda_sm10x_tcgen05_guardrail_trap_col_being_dealloced_not_returned_by_alloc
        .type           $__internal_0_$__cuda_sm10x_tcgen05_guardrail_trap_col_being_dealloced_not_returned_by_alloc,@function
        .size           $__internal_0_$__cuda_sm10x_tcgen05_guardrail_trap_col_being_dealloced_not_returned_by_alloc,($__internal_1_$__cuda_sm10x_tcgen05_guardrail_trap_phase_invalid_during_alloc - $__internal_0_$__cuda_sm10x_tcgen05_guardrail_trap_col_being_dealloced_not_returned_by_alloc)
$__internal_0_$__cuda_sm10x_tcgen05_guardrail_trap_col_being_dealloced_not_returned_by_alloc:
[----:B------:R-:W-:Y:S05]  /*8660*/  BPT.TRAP 0x1 ;  /* 0x000000040000795c */ /* 0x000fea0000300000 */
[----:B------:R-:W-:-:S04]  /*8670*/  HFMA2 R3, -RZ, RZ, 0, 0 ;  /* 0x00000000ff037431 */ /* 0x000fc800000001ff */
[----:B------:R-:W-:Y:S05]  /*8680*/  RET.REL.NODEC R2 `(_ZN7cutlass13device_kernelINS_4gemm6kernel13GemmUniversalIN4cute5tupleIJiiiiEEENS1_10collective13CollectiveMmaINS1_35MainloopSm100TmaUmmaWarpSpecializedILi3ELi2ELi4ENS5_IJNS4_1CILi1EEESB_SB_EEEEENS5_IJNSA_ILi128EEENSA_ILi64EEESF_EEEfNS5_IJlSB_lEEEfSH_NS4_8TiledMMAINS4_8MMA_AtomIJNS4_17SM100_MMA_TF32_SSINS_10tfloat32_tESL_fLi128ELi64ELNS4_4UMMA5MajorE0ELSN_0ELNSM_7ScaleInE0ELSO_0EEEEEENS4_6LayoutISC_NS5_IJNSA_ILi0EEESS_SS_EEEEENS5_IJNS4_10UnderscoreESV_SV_EEEEENS4_13SM90_TMA_LOADENS4_14ComposedLayoutINS4_7SwizzleILi3ELi4ELi3EEENS4_18smem_ptr_flag_bitsILi32EEENSR_INS5_IJNSA_ILi8EEENSA_ILi32EEEEEENS5_IJS15_SB_EEEEEEEvNS4_8identityESY_S19_vS1A_EENS_8epilogue10collective18CollectiveEpilogueINS1C_23Sm100TmaWarpSpecializedILi4ELi2ELi16ELb1ELb0EEEJSG_NS5_IJNSR_ISE_SB_EENSR_INSA_ILi16EEESB_EEEEEfSH_fSH_NS1C_6fusion15FusionCallbacksIS1G_NS1L_17LinearCombinationIffffLNS_15FloatRoundStyleE2EEESG_S1K_JEEENS4_5SM1004TMEM4LOAD26SM100_TMEM_LOAD_32dp32b16xESY_NSZ_INS10_ILi2ELi4ELi3EEES13_NSR_INS5_IJS14_S1I_EEENS5_IJS1I_SB_EEEEEEENS4_39AutoVectorizingCopyWithAssumedAlignmentILi128EEENS4_14SM90_TMA_STOREES1Z_S21_S21_EEEvvEEEEvNT_6ParamsE) ;  /* 0xffffff78025c7950 */ /* 0x000fea0003c3ffff */
        .weak           $__internal_1_$__cuda_sm10x_tcgen05_guardrail_trap_phase_invalid_during_alloc
        .type           $__internal_1_$__cuda_sm10x_tcgen05_guardrail_trap_phase_invalid_during_alloc,@function
        .size           $__internal_1_$__cuda_sm10x_tcgen05_guardrail_trap_phase_invalid_during_alloc,($__internal_2_$__cuda_sm10x_tcgen05_guardrail_trap_unallocated_columns_being_dealloced - $__internal_1_$__cuda_sm10x_tcgen05_guardrail_trap_phase_invalid_during_alloc)
$__internal_1_$__cuda_sm10x_tcgen05_guardrail_trap_phase_invalid_during_alloc:
[----:B------:R-:W-:Y:S05]  /*8690*/  BPT.TRAP 0x1 ;  /* 0x000000040000795c */ /* 0x000fea0000300000 */
[----:B------:R-:W-:-:S04]  /*86a0*/  MOV R3, 0x0 ;  /* 0x0000000000037802 */ /* 0x000fc80000000f00 */
[----:B------:R-:W-:Y:S05]  /*86b0*/  RET.REL.NODEC R2 `(_ZN7cutlass13device_kernelINS_4gemm6kernel13GemmUniversalIN4cute5tupleIJiiiiEEENS1_10collective13CollectiveMmaINS1_35MainloopSm100TmaUmmaWarpSpecializedILi3ELi2ELi4ENS5_IJNS4_1CILi1EEESB_SB_EEEEENS5_IJNSA_ILi128EEENSA_ILi64EEESF_EEEfNS5_IJlSB_lEEEfSH_NS4_8TiledMMAINS4_8MMA_AtomIJNS4_17SM100_MMA_TF32_SSINS_10tfloat32_tESL_fLi128ELi64ELNS4_4UMMA5MajorE0ELSN_0ELNSM_7ScaleInE0ELSO_0EEEEEENS4_6LayoutISC_NS5_IJNSA_ILi0EEESS_SS_EEEEENS5_IJNS4_10UnderscoreESV_SV_EEEEENS4_13SM90_TMA_LOADENS4_14ComposedLayoutINS4_7SwizzleILi3ELi4ELi3EEENS4_18smem_ptr_flag_bitsILi32EEENSR_INS5_IJNSA_ILi8EEENSA_ILi32EEEEEENS5_IJS15_SB_EEEEEEEvNS4_8identityESY_S19_vS1A_EENS_8epilogue10collective18CollectiveEpilogueINS1C_23Sm100TmaWarpSpecializedILi4ELi2ELi16ELb1ELb0EEEJSG_NS5_IJNSR_ISE_SB_EENSR_INSA_ILi16EEESB_EEEEEfSH_fSH_NS1C_6fusion15FusionCallbacksIS1G_NS1L_17LinearCombinationIffffLNS_15FloatRoundStyleE2EEESG_S1K_JEEENS4_5SM1004TMEM4LOAD26SM100_TMEM_LOAD_32dp32b16xESY_NSZ_INS10_ILi2ELi4ELi3EEES13_NSR_INS5_IJS14_S1I_EEENS5_IJS1I_SB_EEEEEEENS4_39AutoVectorizingCopyWithAssumedAlignmentILi128EEENS4_14SM90_TMA_STOREES1Z_S21_S21_EEEvvEEEEvNT_6ParamsE) ;  /* 0xffffff7802507950 */ /* 0x000fea0003c3ffff */
        .weak           $__internal_2_$__cuda_sm10x_tcgen05_guardrail_trap_unallocated_columns_being_dealloced
        .type           $__internal_2_$__cuda_sm10x_tcgen05_guardrail_trap_unallocated_columns_being_dealloced,@function
        .size           $__internal_2_$__cuda_sm10x_tcgen05_guardrail_trap_unallocated_columns_being_dealloced,(.L_x_173 - $__internal_2_$__cuda_sm10x_tcgen05_guardrail_trap_unallocated_columns_being_dealloced)
$__internal_2_$__cuda_sm10x_tcgen05_guardrail_trap_unallocated_columns_being_dealloced:
[----:B------:R-:W-:Y:S05]  /*86c0*/  BPT.TRAP 0x1 ;  /* 0x000000040000795c */ /* 0x000fea0000300000 */
[----:B------:R-:W-:-:S04]  /*86d0*/  HFMA2 R3, -RZ, RZ, 0, 0 ;  /* 0x00000000ff037431 */ /* 0x000fc800000001ff */
[----:B------:R-:W-:Y:S05]  /*86e0*/  RET.REL.NODEC R2 `(_ZN7cutlass13device_kernelINS_4gemm6kernel13GemmUniversalIN4cute5tupleIJiiiiEEENS1_10collective13CollectiveMmaINS1_35MainloopSm100TmaUmmaWarpSpecializedILi3ELi2ELi4ENS5_IJNS4_1CILi1EEESB_SB_EEEEENS5_IJNSA_ILi128EEENSA_ILi64EEESF_EEEfNS5_IJlSB_lEEEfSH_NS4_8TiledMMAINS4_8MMA_AtomIJNS4_17SM100_MMA_TF32_SSINS_10tfloat32_tESL_fLi128ELi64ELNS4_4UMMA5MajorE0ELSN_0ELNSM_7ScaleInE0ELSO_0EEEEEENS4_6LayoutISC_NS5_IJNSA_ILi0EEESS_SS_EEEEENS5_IJNS4_10UnderscoreESV_SV_EEEEENS4_13SM90_TMA_LOADENS4_14ComposedLayoutINS4_7SwizzleILi3ELi4ELi3EEENS4_18smem_ptr_flag_bitsILi32EEENSR_INS5_IJNSA_ILi8EEENSA_ILi32EEEEEENS5_IJS15_SB_EEEEEEEvNS4_8identityESY_S19_vS1A_EENS_8epilogue10collective18CollectiveEpilogueINS1C_23Sm100TmaWarpSpecializedILi4ELi2ELi16ELb1ELb0EEEJSG_NS5_IJNSR_ISE_SB_EENSR_INSA_ILi16EEESB_EEEEEfSH_fSH_NS1C_6fusion15FusionCallbacksIS1G_NS1L_17LinearCombinationIffffLNS_15FloatRoundStyleE2EEESG_S1K_JEEENS4_5SM1004TMEM4LOAD26SM100_TMEM_LOAD_32dp32b16xESY_NSZ_INS10_ILi2ELi4ELi3EEES13_NSR_INS5_IJS14_S1I_EEENS5_IJS1I_SB_EEEEEEENS4_39AutoVectorizingCopyWithAssumedAlignmentILi128EEENS4_14SM90_TMA_STOREES1Z_S21_S21_EEEvvEEEEvNT_6ParamsE) ;  /* 0xffffff7802447950 */ /* 0x000fea0003c3ffff */
.L_x_172:
[----:B------:R-:W-:-:S00]  /*86f0*/  BRA `(.L_x_172) ;  /* 0xfffffffc00fc7947 */ /* 0x000fc0000383ffff */
[----:B------:R-:W-:-:S00]  /*8700*/  NOP ;  /* 0x0000000000007918 */ /* 0x000fc00000000000 */
[----:B------:R-:W-:-:S00]  /*8710*/  NOP ;  /* 0x0000000000007918 */ /* 0x000fc00000000000 */
[----:B------:R-:W-:-:S00]  /*8720*/  NOP ;  /* 0x0000000000007918 */ /* 0x000fc00000000000 */
[----:B------:R-:W-:-:S00]  /*8730*/  NOP ;  /* 0x0000000000007918 */ /* 0x000fc00000000000 */
[----:B------:R-:W-:-:S00]  /*8740*/  NOP ;  /* 0x0000000000007918 */ /* 0x000fc00000000000 */
[----:B------:R-:W-:-:S00]  /*8750*/  NOP ;  /* 0x0000000000007918 */ /* 0x000fc00000000000 */
[----:B------:R-:W-:-:S00]  /*8760*/  NOP ;  /* 0x0000000000007918 */ /* 0x000fc00000000000 */
[----:B------:R-:W-:-:S00]  /*8770*/  NOP ;  /* 0x0000000000007918 */ /* 0x000fc00000000000 */
.L_x_173:


//--------------------- .nv.global.init           --------------------------
	.section	.nv.global.init,"aw",@progbits
.nv.global.init:
	.type		$str$27,@object
	.size		$str$27,($str$28 - $str$27)
$str$27:
        /*0000*/ 	.byte	0x28, 0x61, 0x64, 0x64, 0x72, 0x65, 0x73, 0x73, 0x20, 0x26, 0x20, 0x6d, 0x61, 0x73, 0x6b, 0x29
        /*0010*/ 	.byte	0x20, 0x3d, 0x3d, 0x20, 0x30, 0x00
	.type		$str$28,@object
	.size		$str$28,($str$26 - $str$28)
$str$28:
        /*0016*/ 	.byte	0x2f, 0x74, 0x6d, 0x70, 0x2f, 0x63, 0x75, 0x74, 0x6c, 0x61, 0x73, 0x73, 0x5f, 0x73, 0x77, 0x65
        /*0026*/ 	.byte	0x65, 0x70, 0x5f, 0x73, 0x72, 0x63, 0x2f, 0x69, 0x6e, 0x63, 0x6c, 0x75, 0x64, 0x65, 0x2f, 0x63
        /*0036*/ 	.byte	0x75, 0x74, 0x65, 0x2f, 0x70, 0x6f, 0x69, 0x6e, 0x74, 0x65, 0x72, 0x5f, 0x66, 0x6c, 0x61, 0x67
        /*0046*/ 	.byte	0x67, 0x65, 0x64, 0x2e, 0x68, 0x70, 0x70, 0x00
	.type		$str$26,@object
	.size		$str$26,($str$25 - $str$26)
$str$26:
        /*004e*/ 	.byte	0x2f, 0x74, 0x6d, 0x70, 0x2f, 0x63, 0x75, 0x74, 0x6c, 0x61, 0x73, 0x73, 0x5f, 0x73, 0x77, 0x65
        /*005e*/ 	.byte	0x65, 0x70, 0x5f, 0x73, 0x72, 0x63, 0x2f, 0x69, 0x6e, 0x63, 0x6c, 0x75, 0x64, 0x65, 0x2f, 0x63
        /*006e*/ 	.byte	0x75, 0x74, 0x65, 0x2f, 0x61, 0x74, 0x6f, 0x6d, 0x2f, 0x63, 0x6f, 0x70, 0x79, 0x5f, 0x74, 0x72
        /*007e*/ 	.byte	0x61, 0x69, 0x74, 0x73, 0x5f, 0x73, 0x6d, 0x31, 0x30, 0x30, 0x2e, 0x68, 0x70, 0x70, 0x00
	.type		$str$25,@object
	.size		$str$25,(__unnamed_1 - $str$25)
$str$25:
        /*008d*/ 	.byte	0x28, 0x28, 0x75, 0x69, 0x6e, 0x74, 0x33, 0x32, 0x5f, 0x74, 0x28, 0x74, 0x68, 0x72, 0x65, 0x61
        /*009d*/ 	.byte	0x64, 0x49, 0x64, 0x78, 0x2e, 0x78, 0x29, 0x20, 0x2f, 0x20, 0x33, 0x32, 0x29, 0x20, 0x25, 0x20
        /*00ad*/ 	.byte	0x34, 0x29, 0x20, 0x3d, 0x3d, 0x20, 0x28, 0x28, 0x28, 0x74, 0x6d, 0x65, 0x6d, 0x5f, 0x61, 0x64
        /*00bd*/ 	.byte	0x64, 0x72, 0x20, 0x3e, 0x3e, 0x20, 0x31, 0x36, 0x29, 0x20, 0x2f, 0x20, 0x33, 0x32, 0x29, 0x20
        /*00cd*/ 	.byte	0x25, 0x20, 0x34, 0x29, 0x00
	.type		__unnamed_1,@object
	.size		__unnamed_1,(__unnamed_2 - __unnamed_1)
__unnamed_1:
        /*00d2*/ 	.byte	0x61, 0x75, 0x74, 0x6f, 0x20, 0x63, 0x75, 0x74, 0x65, 0x3a, 0x3a, 0x61, 0x73, 0x5f, 0x70, 0x6f
        /* <DEDUP_REMOVED lines=23> */
        /*0252*/ 	.byte	0x43, 0x3c, 0x32, 0x30, 0x34, 0x38, 0x3e, 0x3e, 0x3e, 0x3e, 0x5d, 0x00
	.type		__unnamed_2,@object
	.size		__unnamed_2,(.L_2 - __unnamed_2)
__unnamed_2:
        /* <DEDUP_REMOVED lines=42> */
        /*04fe*/ 	.byte	0x3e, 0x5d, 0x00
.L_2:


//--------------------- .nv.shared._ZN7cutlass13device_kernelINS_4gemm6kernel13GemmUniversalIN4cute5tupleIJiiiiEEENS1_10collective13CollectiveMmaINS1_35MainloopSm100TmaUmmaWarpSpecializedILi3ELi2ELi4ENS5_IJNS4_1CILi1EEESB_SB_EEEEENS5_IJNSA_ILi128EEENSA_ILi64EEESF_EEEfNS5_IJlSB_lEEEfSH_NS4_8TiledMMAINS4_8MMA_AtomIJNS4_17SM100_MMA_TF32_SSINS_10tfloat32_tESL_fLi128ELi64ELNS4_4UMMA5MajorE0ELSN_0ELNSM_7ScaleInE0ELSO_0EEEEEENS4_6LayoutISC_NS5_IJNSA_ILi0EEESS_SS_EEEEENS5_IJNS4_10UnderscoreESV_SV_EEEEENS4_13SM90_TMA_LOADENS4_14ComposedLayoutINS4_7SwizzleILi3ELi4ELi3EEENS4_18smem_ptr_flag_bitsILi32EEENSR_INS5_IJNSA_ILi8EEENSA_ILi32EEEEEENS5_IJS15_SB_EEEEEEEvNS4_8identityESY_S19_vS1A_EENS_8epilogue10collective18CollectiveEpilogueINS1C_23Sm100TmaWarpSpecializedILi4ELi2ELi16ELb1ELb0EEEJSG_NS5_IJNSR_ISE_SB_EENSR_INSA_ILi16EEESB_EEEEEfSH_fSH_NS1C_6fusion15FusionCallbacksIS1G_NS1L_17LinearCombinationIffffLNS_15FloatRoundStyleE2EEESG_S1K_JEEENS4_5SM1004TMEM4LOAD26SM100_TMEM_LOAD_32dp32b16xESY_NSZ_INS10_ILi2ELi4ELi3EEES13_NSR_INS5_IJS14_S1I_EEENS5_IJS1I_SB_EEEEEEENS4_39AutoVectorizingCopyWithAssumedAlignmentILi128EEENS4_14SM90_TMA_STOREES1Z_S21_S21_EEEvvEEEEvNT_6ParamsE --------------------------
	.section	.nv.shared._ZN7cutlass13device_kernelINS_4gemm6kernel13GemmUniversalIN4cute5tupleIJiiiiEEENS1_10collective13CollectiveMmaINS1_35MainloopSm100TmaUmmaWarpSpecializedILi3ELi2ELi4ENS5_IJNS4_1CILi1EEESB_SB_EEEEENS5_IJNSA_ILi128EEENSA_ILi64EEESF_EEEfNS5_IJlSB_lEEEfSH_NS4_8TiledMMAINS4_8MMA_AtomIJNS4_17SM100_MMA_TF32_SSINS_10tfloat32_tESL_fLi128ELi64ELNS4_4UMMA5MajorE0ELSN_0ELNSM_7ScaleInE0ELSO_0EEEEEENS4_6LayoutISC_NS5_IJNSA_ILi0EEESS_SS_EEEEENS5_IJNS4_10UnderscoreESV_SV_EEEEENS4_13SM90_TMA_LOADENS4_14ComposedLayoutINS4_7SwizzleILi3ELi4ELi3EEENS4_18smem_ptr_flag_bitsILi32EEENSR_INS5_IJNSA_ILi8EEENSA_ILi32EEEEEENS5_IJS15_SB_EEEEEEEvNS4_8identityESY_S19_vS1A_EENS_8epilogue10collective18CollectiveEpilogueINS1C_23Sm100TmaWarpSpecializedILi4ELi2ELi16ELb1ELb0EEEJSG_NS5_IJNSR_ISE_SB_EENSR_INSA_ILi16EEESB_EEEEEfSH_fSH_NS1C_6fusion15FusionCallbacksIS1G_NS1L_17LinearCombinationIffffLNS_15FloatRoundStyleE2EEESG_S1K_JEEENS4_5SM1004TMEM4LOAD26SM100_TMEM_LOAD_32dp32b16xESY_NSZ_INS10_ILi2ELi4ELi3EEES13_NSR_INS5_IJS14_S1I_EEENS5_IJS1I_SB_EEEEEEENS4_39AutoVectorizingCopyWithAssumedAlignmentILi128EEENS4_14SM90_TMA_STOREES1Z_S21_S21_EEEvvEEEEvNT_6ParamsE,"aw",@nobits
	.sectionflags	@""
	.align	16
	.zero		1024


//--------------------- .nv.shared.reserved.0     --------------------------
	.section	.nv.shared.reserved.0,"aw",@nobits
	.weak		__nv_reservedSMEM_offset_0_alias
	.size		__nv_reservedSMEM_offset_0_alias, 0, 64
	.other		__nv_reservedSMEM_offset_0_alias,@"STO_CUDA_RESERVED_SHARED STV_DEFAULT"
__nv_reservedSMEM_offset_0_alias:
	.zero		0
.nv.shared.reserved.0:
	.zero		64
	.weak		__nv_reservedSMEM_tcgen05_partition
	.type		__nv_reservedSMEM_tcgen05_partition,@object
	.size		__nv_reservedSMEM_tcgen05_partition,(.L_0 - __nv_reservedSMEM_tcgen05_partition)
__nv_reservedSMEM_tcgen05_partition:
	.zero		32
.L_0:


//--------------------- .nv.global                --------------------------
	.section	.nv.global,"aw",@nobits
.nv.global:
	.type		_ZN40_INTERNAL_6e34066e_4_k_cu_967f9a55_222114cute1_E,@object
	.size		_ZN40_INTERNAL_6e34066e_4_k_cu_967f9a55_222114cute1_E,(_ZN40_INTERNAL_6e34066e_4_k_cu_967f9a55_222114cuda3std3__45__cpo6cbeginE - _ZN40_INTERNAL_6e34066e_4_k_cu_967f9a55_222114cute1_E)
_ZN40_INTERNAL_6e34066e_4_k_cu_967f9a55_222114cute1_E:
	.zero		1
	.type		_ZN40_INTERNAL_6e34066e_4_k_cu_967f9a55_222114cuda3std3__45__cpo6cbeginE,@object
	.size		_ZN40_INTERNAL_6e34066e_4_k_cu_967f9a55_222114cuda3std3__45__cpo6cbeginE,(_ZN40_INTERNAL_6e34066e_4_k_cu_967f9a55_222114cuda3std3__48in_placeE - _ZN40_INTERNAL_6e34066e_4_k_cu_967f9a55_222114cuda3std3__45__cpo6cbeginE)
_ZN40_INTERNAL_6e34066e_4_k_cu_967f9a55_222114cuda3std3__45__cpo6cbeginE:
	.zero		1
	.type		_ZN40_INTERNAL_6e34066e_4_k_cu_967f9a55_222114cuda3std3__48in_placeE,@object
	.size		_ZN40_INTERNAL_6e34066e_4_k_cu_967f9a55_222114cuda3std3__48in_placeE,(_ZN40_INTERNAL_6e34066e_4_k_cu_967f9a55_222114cuda3std6ranges3__45__cpo9iter_moveE - _ZN40_INTERNAL_6e34066e_4_k_cu_967f9a55_222114cuda3std3__48in_placeE)
_ZN40_INTERNAL_6e34066e_4_k_cu_967f9a55_222114cuda3std3__48in_placeE:
	.zero		1
	.type		_ZN40_INTERNAL_6e34066e_4_k_cu_967f9a55_222114cuda3std6ranges3__45__cpo9iter_moveE,@object
	.size		_ZN40_INTERNAL_6e34066e_4_k_cu_967f9a55_222114cuda3std6ranges3__45__cpo9iter_moveE,(_ZN40_INTERNAL_6e34066e_4_k_cu_967f9a55_222114cuda3std3__45__cpo5beginE - _ZN40_INTERNAL_6e34066e_4_k_cu_967f9a55_222114cuda3std6ranges3__45__cpo9iter_moveE)
_ZN40_INTERNAL_6e34066e_4_k_cu_967f9a55_222114cuda3std6ranges3__45__cpo9iter_moveE:
	.zero		1
	.type		_ZN40_INTERNAL_6e34066e_4_k_cu_967f9a55_222114cuda3std3__45__cpo5beginE,@object
	.size		_ZN40_INTERNAL_6e34066e_4_k_cu_967f9a55_222114cuda3std3__45__cpo5beginE,(_ZN40_INTERNAL_6e34066e_4_k_cu_967f9a55_222114cuda3std3__442_GLOBAL__N__6e34066e_4_k_cu_967f9a55_222116ignoreE - _ZN40_INTERNAL_6e34066e_4_k_cu_967f9a55_222114cuda3std3__45__cpo5beginE)
_ZN40_INTERNAL_6e34066e_4_k_cu_967f9a55_222114cuda3std3__45__cpo5beginE:
	.zero		1
	.type		_ZN40_INTERNAL_6e34066e_4_k_cu_967f9a55_222114cuda3std3__442_GLOBAL__N__6e34066e_4_k_cu_967f9a55_222116ignoreE,@object
	.size		_ZN40_INTERNAL_6e34066e_4_k_cu_967f9a55_222114cuda3std3__442_GLOBAL__N__6e34066e_4_k_cu_967f9a55_222116ignoreE,(_ZN40_INTERNAL_6e34066e_4_k_cu_967f9a55_222114cute7productE - _ZN40_INTERNAL_6e34066e_4_k_cu_967f9a55_222114cuda3std3__442_GLOBAL__N__6e34066e_4_k_cu_967f9a55_222116ignoreE)
_ZN40_INTERNAL_6e34066e_4_k_cu_967f9a55_222114cuda3std3__442_GLOBAL__N__6e34066e_4_k_cu_967f9a55_222116ignoreE:
	.zero		1
	.type		_ZN40_INTERNAL_6e34066e_4_k_cu_967f9a55_222114cute7productE,@object
	.size		_ZN40_INTERNAL_6e34066e_4_k_cu_967f9a55_222114cute7productE,(_ZN40_INTERNAL_6e34066e_4_k_cu_967f9a55_222114cuda3std3__45__cpo3endE - _ZN40_INTERNAL_6e34066e_4_k_cu_967f9a55_222114cute7productE)
_ZN40_INTERNAL_6e34066e_4_k_cu_967f9a55_222114cute7productE:
	.zero		1
	.type		_ZN40_INTERNAL_6e34066e_4_k_cu_967f9a55_222114cuda3std3__45__cpo3endE,@object
	.size		_ZN40_INTERNAL_6e34066e_4_k_cu_967f9a55_222114cuda3std3__45__cpo3endE,(_ZN40_INTERNAL_6e34066e_4_k_cu_967f9a55_222114cuda3std3__419piecewise_constructE - _ZN40_INTERNAL_6e34066e_4_k_cu_967f9a55_222114cuda3std3__45__cpo3endE)
_ZN40_INTERNAL_6e34066e_4_k_cu_967f9a55_222114cuda3std3__45__cpo3endE:
	.zero		1
	.type		_ZN40_INTERNAL_6e34066e_4_k_cu_967f9a55_222114cuda3std3__419piecewise_constructE,@object
	.size		_ZN40_INTERNAL_6e34066e_4_k_cu_967f9a55_222114cuda3std3__419piecewise_constructE,(_ZN40_INTERNAL_6e34066e_4_k_cu_967f9a55_222114cuda3std3__45__cpo4cendE - _ZN40_INTERNAL_6e34066e_4_k_cu_967f9a55_222114cuda3std3__419piecewise_constructE)
_ZN40_INTERNAL_6e34066e_4_k_cu_967f9a55_222114cuda3std3__419piecewise_constructE:
	.zero		1
	.type		_ZN40_INTERNAL_6e34066e_4_k_cu_967f9a55_222114cuda3std3__45__cpo4cendE,@object
	.size		_ZN40_INTERNAL_6e34066e_4_k_cu_967f9a55_222114cuda3std3__45__cpo4cendE,(_ZN40_INTERNAL_6e34066e_4_k_cu_967f9a55_222114cuda3std6ranges3__45__cpo4swapE - _ZN40_INTERNAL_6e34066e_4_k_cu_967f9a55_222114cuda3std3__45__cpo4cendE)
_ZN40_INTERNAL_6e34066e_4_k_cu_967f9a55_222114cuda3std3__45__cpo4cendE:
	.zero		1
	.type		_ZN40_INTERNAL_6e34066e_4_k_cu_967f9a55_222114cuda3std6ranges3__45__cpo4swapE,@object
	.size		_ZN40_INTERNAL_6e34066e_4_k_cu_967f9a55_222114cuda3std6ranges3__45__cpo4swapE,(.L_10 - _ZN40_INTERNAL_6e34066e_4_k_cu_967f9a55_222114cuda3std6ranges3__45__cpo4swapE)
_ZN40_INTERNAL_6e34066e_4_k_cu_967f9a55_222114cuda3std6ranges3__45__cpo4swapE:
	.zero		1
.L_10:


//--------------------- .nv.constant0._ZN7cutlass13device_kernelINS_4gemm6kernel13GemmUniversalIN4cute5tupleIJiiiiEEENS1_10collective13CollectiveMmaINS1_35MainloopSm100TmaUmmaWarpSpecializedILi3ELi2ELi4ENS5_IJNS4_1CILi1EEESB_SB_EEEEENS5_IJNSA_ILi128EEENSA_ILi64EEESF_EEEfNS5_IJlSB_lEEEfSH_NS4_8TiledMMAINS4_8MMA_AtomIJNS4_17SM100_MMA_TF32_SSINS_10tfloat32_tESL_fLi128ELi64ELNS4_4UMMA5MajorE0ELSN_0ELNSM_7ScaleInE0ELSO_0EEEEEENS4_6LayoutISC_NS5_IJNSA_ILi0EEESS_SS_EEEEENS5_IJNS4_10UnderscoreESV_SV_EEEEENS4_13SM90_TMA_LOADENS4_14ComposedLayoutINS4_7SwizzleILi3ELi4ELi3EEENS4_18smem_ptr_flag_bitsILi32EEENSR_INS5_IJNSA_ILi8EEENSA_ILi32EEEEEENS5_IJS15_SB_EEEEEEEvNS4_8identityESY_S19_vS1A_EENS_8epilogue10collective18CollectiveEpilogueINS1C_23Sm100TmaWarpSpecializedILi4ELi2ELi16ELb1ELb0EEEJSG_NS5_IJNSR_ISE_SB_EENSR_INSA_ILi16EEESB_EEEEEfSH_fSH_NS1C_6fusion15FusionCallbacksIS1G_NS1L_17LinearCombinationIffffLNS_15FloatRoundStyleE2EEESG_S1K_JEEENS4_5SM1004TMEM4LOAD26SM100_TMEM_LOAD_32dp32b16xESY_NSZ_INS10_ILi2ELi4ELi3EEES13_NSR_INS5_IJS14_S1I_EEENS5_IJS1I_SB_EEEEEEENS4_39AutoVectorizingCopyWithAssumedAlignmentILi128EEENS4_14SM90_TMA_STOREES1Z_S21_S21_EEEvvEEEEvNT_6ParamsE --------------------------
	.section	.nv.constant0._ZN7cutlass13device_kernelINS_4gemm6kernel13GemmUniversalIN4cute5tupleIJiiiiEEENS1_10collective13CollectiveMmaINS1_35MainloopSm100TmaUmmaWarpSpecializedILi3ELi2ELi4ENS5_IJNS4_1CILi1EEESB_SB_EEEEENS5_IJNSA_ILi128EEENSA_ILi64EEESF_EEEfNS5_IJlSB_lEEEfSH_NS4_8TiledMMAINS4_8MMA_AtomIJNS4_17SM100_MMA_TF32_SSINS_10tfloat32_tESL_fLi128ELi64ELNS4_4UMMA5MajorE0ELSN_0ELNSM_7ScaleInE0ELSO_0EEEEEENS4_6LayoutISC_NS5_IJNSA_ILi0EEESS_SS_EEEEENS5_IJNS4_10UnderscoreESV_SV_EEEEENS4_13SM90_TMA_LOADENS4_14ComposedLayoutINS4_7SwizzleILi3ELi4ELi3EEENS4_18smem_ptr_flag_bitsILi32EEENSR_INS5_IJNSA_ILi8EEENSA_ILi32EEEEEENS5_IJS15_SB_EEEEEEEvNS4_8identityESY_S19_vS1A_EENS_8epilogue10collective18CollectiveEpilogueINS1C_23Sm100TmaWarpSpecializedILi4ELi2ELi16ELb1ELb0EEEJSG_NS5_IJNSR_ISE_SB_EENSR_INSA_ILi16EEESB_EEEEEfSH_fSH_NS1C_6fusion15FusionCallbacksIS1G_NS1L_17LinearCombinationIffffLNS_15FloatRoundStyleE2EEESG_S1K_JEEENS4_5SM1004TMEM4LOAD26SM100_TMEM_LOAD_32dp32b16xESY_NSZ_INS10_ILi2ELi4ELi3EEES13_NSR_INS5_IJS14_S1I_EEENS5_IJS1I_SB_EEEEEEENS4_39AutoVectorizingCopyWithAssumedAlignmentILi128EEENS4_14SM90_TMA_STOREES1Z_S21_S21_EEEvvEEEEvNT_6ParamsE,"a",@progbits
	.sectionflags	@""
	.align	4
.nv.constant0._ZN7cutlass13device_kernelINS_4gemm6kernel13GemmUniversalIN4cute5tupleIJiiiiEEENS1_10collective13CollectiveMmaINS1_35MainloopSm100TmaUmmaWarpSpecializedILi3ELi2ELi4ENS5_IJNS4_1CILi1EEESB_SB_EEEEENS5_IJNSA_ILi128EEENSA_ILi64EEESF_EEEfNS5_IJlSB_lEEEfSH_NS4_8TiledMMAINS4_8MMA_AtomIJNS4_17SM100_MMA_TF32_SSINS_10tfloat32_tESL_fLi128ELi64ELNS4_4UMMA5MajorE0ELSN_0ELNSM_7ScaleInE0ELSO_0EEEEEENS4_6LayoutISC_NS5_IJNSA_ILi0EEESS_SS_EEEEENS5_IJNS4_10UnderscoreESV_SV_EEEEENS4_13SM90_TMA_LOADENS4_14ComposedLayoutINS4_7SwizzleILi3ELi4ELi3EEENS4_18smem_ptr_flag_bitsILi32EEENSR_INS5_IJNSA_ILi8EEENSA_ILi32EEEEEENS5_IJS15_SB_EEEEEEEvNS4_8identityESY_S19_vS1A_EENS_8epilogue10collective18CollectiveEpilogueINS1C_23Sm100TmaWarpSpecializedILi4ELi2ELi16ELb1ELb0EEEJSG_NS5_IJNSR_ISE_SB_EENSR_INSA_ILi16EEESB_EEEEEfSH_fSH_NS1C_6fusion15FusionCallbacksIS1G_NS1L_17LinearCombinationIffffLNS_15FloatRoundStyleE2EEESG_S1K_JEEENS4_5SM1004TMEM4LOAD26SM100_TMEM_LOAD_32dp32b16xESY_NSZ_INS10_ILi2ELi4ELi3EEES13_NSR_INS5_IJS14_S1I_EEENS5_IJS1I_SB_EEEEEEENS4_39AutoVectorizingCopyWithAssumedAlignmentILi128EEENS4_14SM90_TMA_STOREES1Z_S21_S21_EEEvvEEEEvNT_6ParamsE:
	.zero		2944


//--------------------- SYMBOLS --------------------------

	.type		.nv.reservedSmem.offset0,@object
	.size		.nv.reservedSmem.offset0,0x4
	.type		.nv.reservedSmem.cap,@object
	.size		.nv.reservedSmem.cap,0x4
	.type		__assertfail,@function
